// auto-generated by cutlass_sweep.gemm — config: {"arch": "sm_100", "cluster_m": 2, "cluster_n": 1, "dtype": "bf16", "dtype_b": "bf16", "layout": "nt", "stages": 0, "tile_k": 16, "tile_m": 128, "tile_n": 32}
#include "cutlass/cutlass.h"
#include "cutlass/gemm/collective/collective_builder.hpp"
#include "cutlass/gemm/device/gemm_universal_adapter.h"
#include "cutlass/gemm/kernel/gemm_universal.hpp"
#include "cutlass/epilogue/collective/collective_builder.hpp"

using ElemA = cutlass::bfloat16_t;
using ElemB = cutlass::bfloat16_t;
using ElemCD = cutlass::bfloat16_t;
using Acc  = float;
using TileShape    = cute::Shape<cute::_128, cute::_32, cute::_16>;
using ClusterShape = cute::Shape<cute::_2, cute::_1, cute::_1>;

using CollectiveEpilogue = typename cutlass::epilogue::collective::CollectiveBuilder<
    cutlass::arch::Sm100, cutlass::arch::OpClassTensorOp,
    TileShape, ClusterShape,
    cutlass::epilogue::collective::EpilogueTileAuto,
    Acc, Acc,
    ElemCD, cutlass::layout::RowMajor, 128 / cutlass::sizeof_bits<ElemCD>::value,
    ElemCD, cutlass::layout::RowMajor, 128 / cutlass::sizeof_bits<ElemCD>::value,
    cutlass::epilogue::collective::EpilogueScheduleAuto
  >::CollectiveOp;

using CollectiveMainloop = typename cutlass::gemm::collective::CollectiveBuilder<
    cutlass::arch::Sm100, cutlass::arch::OpClassTensorOp,
    ElemA, cutlass::layout::RowMajor, 128 / cutlass::sizeof_bits<ElemA>::value,
    ElemB, cutlass::layout::ColumnMajor, 128 / cutlass::sizeof_bits<ElemB>::value,
    Acc,
    TileShape, ClusterShape,
    cutlass::gemm::collective::StageCountAutoCarveout<static_cast<int>(sizeof(typename CollectiveEpilogue::SharedStorage))>,
    cutlass::gemm::collective::KernelScheduleAuto
  >::CollectiveOp;

using GemmKernel = cutlass::gemm::kernel::GemmUniversal<
    cute::Shape<int,int,int,int>,
    CollectiveMainloop,
    CollectiveEpilogue
>;
using Gemm = cutlass::gemm::device::GemmUniversalAdapter<GemmKernel>;

// Force the device kernel symbol into the cubin without needing a host main.
auto* _anchor = &cutlass::device_kernel<GemmKernel>;


// ===== COMPILED SASS (sm_100a) =====

	.target	sm_100a

	.elftype	@"ET_EXEC"


//--------------------- .note.nv.tkinfo           --------------------------
	.section	.note.nv.tkinfo,"",@"SHT_NOTE"
	.sectionflags	@"SHF_NOTE_NV_TKINFO"
	.tkinfo
        /*0018*/ 	.word	0x00000002
        /*0030*/ 	.string	""
        /*0030*/ 	.string	"ptxas"
        /*0030*/ 	.string	"Cuda compilation tools, release 13.0, V13.0.88"
        /*0030*/ 	.string	"Build cuda_13.0.r13.0/compiler.36424714_0"
        /*0030*/ 	.string	"-arch sm_100a -m 64 "



//--------------------- .note.nv.cuinfo           --------------------------
	.section	.note.nv.cuinfo,"",@"SHT_NOTE"
	.sectionflags	@"SHF_NOTE_NV_CUINFO"
        /*0018*/ 	.short	0x0002
        /*001a*/ 	.short	0x0064
        /*001c*/ 	.short	0x0082
	.zero		2


//--------------------- .nv.info                  --------------------------
	.section	.nv.info,"",@"SHT_CUDA_INFO"
	.align	4


	//----- nvinfo : EIATTR_REGCOUNT
	.align		4
        /*0000*/ 	.byte	0x04, 0x2f
        /*0002*/ 	.short	(.L_19 - .L_18)
	.align		4
.L_18:
        /*0004*/ 	.word	index@(_ZN7cutlass13device_kernelINS_4gemm6kernel13GemmUniversalIN4cute5tupleIJiiiiEEENS1_10collective13CollectiveMmaINS1_35MainloopSm100TmaUmmaWarpSpecializedILi86ELi2ELi4ENS5_IJNS4_1CILi2EEENSA_ILi1EEESC_EEEEENS5_IJNSA_ILi128EEENSA_ILi32EEENSA_ILi16EEEEEENS_10bfloat16_tENS5_IJlSC_lEEESJ_SK_NS4_8TiledMMAINS4_8MMA_AtomIJNS4_26SM100_MMA_F16BF16_2x1SM_SSISJ_SJ_fLi128ELi32ELNS4_4UMMA5MajorE0ELSP_0ELNSO_7ScaleInE0ELSQ_0EEEEEENS4_6LayoutINS5_IJSC_SC_SC_EEENS5_IJNSA_ILi0EEESV_SV_EEEEENS5_IJNS4_10UnderscoreESY_SY_EEEEENS4_18SM100_TMA_2SM_LOADENS4_14ComposedLayoutINS4_7SwizzleILi1ELi4ELi3EEENS4_18smem_ptr_flag_bitsILi16EEENST_INS5_IJNSA_ILi8EEESH_EEENS5_IJSH_SC_EEEEEEEvNS4_8identityES11_S1B_vS1C_EENS_8epilogue10collective18CollectiveEpilogueINS1E_23Sm100TmaWarpSpecializedILi2ELi1ELi16ELb1ELb0EEEJNS5_IJNSA_ILi64EEESG_SH_EEENS5_IJNST_IS1J_SC_EENST_ISG_SC_EEEEESJ_SK_SJ_SK_NS1E_6fusion15FusionCallbacksIS1I_NS1O_17LinearCombinationISJ_fSJ_fLNS_15FloatRoundStyleE2EEES1K_S1N_JEEENS4_5SM1004TMEM4LOAD26SM100_TMEM_LOAD_32dp32b16xENS4_13SM90_TMA_LOADENS12_INS13_ILi2ELi4ELi3EEES16_NST_INS5_IJS17_SG_EEENS5_IJSG_SC_EEEEEEENS4_39AutoVectorizingCopyWithAssumedAlignmentILi128EEENS4_14SM90_TMA_STOREES23_S25_S25_EEEvvEEEEvNT_6ParamsE)
        /*0008*/ 	.word	0x00000060


	//----- nvinfo : EIATTR_FRAME_SIZE
	.align		4
.L_19:
        /*000c*/ 	.byte	0x04, 0x11
        /*000e*/ 	.short	(.L_21 - .L_20)
	.align		4
.L_20:
        /*0010*/ 	.word	index@($__internal_2_$__cuda_sm10x_tcgen05_guardrail_trap_unallocated_columns_being_dealloced)
        /*0014*/ 	.word	0x00000000


	//----- nvinfo : EIATTR_FRAME_SIZE
	.align		4
.L_21:
        /*0018*/ 	.byte	0x04, 0x11
        /*001a*/ 	.short	(.L_23 - .L_22)
	.align		4
.L_22:
        /*001c*/ 	.word	index@($__internal_1_$__cuda_sm10x_tcgen05_guardrail_trap_phase_invalid_during_alloc)
        /*0020*/ 	.word	0x00000000


	//----- nvinfo : EIATTR_FRAME_SIZE
	.align		4
.L_23:
        /*0024*/ 	.byte	0x04, 0x11
        /*0026*/ 	.short	(.L_25 - .L_24)
	.align		4
.L_24:
        /*0028*/ 	.word	index@($__internal_0_$__cuda_sm10x_tcgen05_guardrail_trap_col_being_dealloced_not_returned_by_alloc)
        /*002c*/ 	.word	0x00000000


	//----- nvinfo : EIATTR_FRAME_SIZE
	.align		4
.L_25:
        /*0030*/ 	.byte	0x04, 0x11
        /*0032*/ 	.short	(.L_27 - .L_26)
	.align		4
.L_26:
        /*0034*/ 	.word	index@(_ZN7cutlass13device_kernelINS_4gemm6kernel13GemmUniversalIN4cute5tupleIJiiiiEEENS1_10collective13CollectiveMmaINS1_35MainloopSm100TmaUmmaWarpSpecializedILi86ELi2ELi4ENS5_IJNS4_1CILi2EEENSA_ILi1EEESC_EEEEENS5_IJNSA_ILi128EEENSA_ILi32EEENSA_ILi16EEEEEENS_10bfloat16_tENS5_IJlSC_lEEESJ_SK_NS4_8TiledMMAINS4_8MMA_AtomIJNS4_26SM100_MMA_F16BF16_2x1SM_SSISJ_SJ_fLi128ELi32ELNS4_4UMMA5MajorE0ELSP_0ELNSO_7ScaleInE0ELSQ_0EEEEEENS4_6LayoutINS5_IJSC_SC_SC_EEENS5_IJNSA_ILi0EEESV_SV_EEEEENS5_IJNS4_10UnderscoreESY_SY_EEEEENS4_18SM100_TMA_2SM_LOADENS4_14ComposedLayoutINS4_7SwizzleILi1ELi4ELi3EEENS4_18smem_ptr_flag_bitsILi16EEENST_INS5_IJNSA_ILi8EEESH_EEENS5_IJSH_SC_EEEEEEEvNS4_8identityES11_S1B_vS1C_EENS_8epilogue10collective18CollectiveEpilogueINS1E_23Sm100TmaWarpSpecializedILi2ELi1ELi16ELb1ELb0EEEJNS5_IJNSA_ILi64EEESG_SH_EEENS5_IJNST_IS1J_SC_EENST_ISG_SC_EEEEESJ_SK_SJ_SK_NS1E_6fusion15FusionCallbacksIS1I_NS1O_17LinearCombinationISJ_fSJ_fLNS_15FloatRoundStyleE2EEES1K_S1N_JEEENS4_5SM1004TMEM4LOAD26SM100_TMEM_LOAD_32dp32b16xENS4_13SM90_TMA_LOADENS12_INS13_ILi2ELi4ELi3EEES16_NST_INS5_IJS17_SG_EEENS5_IJSG_SC_EEEEEEENS4_39AutoVectorizingCopyWithAssumedAlignmentILi128EEENS4_14SM90_TMA_STOREES23_S25_S25_EEEvvEEEEvNT_6ParamsE)
        /*0038*/ 	.word	0x00000000


	//----- nvinfo : EIATTR_MIN_STACK_SIZE
	.align		4
.L_27:
        /*003c*/ 	.byte	0x04, 0x12
        /*003e*/ 	.short	(.L_29 - .L_28)
	.align		4
.L_28:
        /*0040*/ 	.word	index@(_ZN7cutlass13device_kernelINS_4gemm6kernel13GemmUniversalIN4cute5tupleIJiiiiEEENS1_10collective13CollectiveMmaINS1_35MainloopSm100TmaUmmaWarpSpecializedILi86ELi2ELi4ENS5_IJNS4_1CILi2EEENSA_ILi1EEESC_EEEEENS5_IJNSA_ILi128EEENSA_ILi32EEENSA_ILi16EEEEEENS_10bfloat16_tENS5_IJlSC_lEEESJ_SK_NS4_8TiledMMAINS4_8MMA_AtomIJNS4_26SM100_MMA_F16BF16_2x1SM_SSISJ_SJ_fLi128ELi32ELNS4_4UMMA5MajorE0ELSP_0ELNSO_7ScaleInE0ELSQ_0EEEEEENS4_6LayoutINS5_IJSC_SC_SC_EEENS5_IJNSA_ILi0EEESV_SV_EEEEENS5_IJNS4_10UnderscoreESY_SY_EEEEENS4_18SM100_TMA_2SM_LOADENS4_14ComposedLayoutINS4_7SwizzleILi1ELi4ELi3EEENS4_18smem_ptr_flag_bitsILi16EEENST_INS5_IJNSA_ILi8EEESH_EEENS5_IJSH_SC_EEEEEEEvNS4_8identityES11_S1B_vS1C_EENS_8epilogue10collective18CollectiveEpilogueINS1E_23Sm100TmaWarpSpecializedILi2ELi1ELi16ELb1ELb0EEEJNS5_IJNSA_ILi64EEESG_SH_EEENS5_IJNST_IS1J_SC_EENST_ISG_SC_EEEEESJ_SK_SJ_SK_NS1E_6fusion15FusionCallbacksIS1I_NS1O_17LinearCombinationISJ_fSJ_fLNS_15FloatRoundStyleE2EEES1K_S1N_JEEENS4_5SM1004TMEM4LOAD26SM100_TMEM_LOAD_32dp32b16xENS4_13SM90_TMA_LOADENS12_INS13_ILi2ELi4ELi3EEES16_NST_INS5_IJS17_SG_EEENS5_IJSG_SC_EEEEEEENS4_39AutoVectorizingCopyWithAssumedAlignmentILi128EEENS4_14SM90_TMA_STOREES23_S25_S25_EEEvvEEEEvNT_6ParamsE)
        /*0044*/ 	.word	0x00000000
.L_29:


//--------------------- .nv.compat                --------------------------
	.section	.nv.compat,"",@"SHT_CUDA_COMPAT_INFO"
	.align	4
        /*0000*/ 	.byte	0x02, 0x09, 0x01, 0x00, 0x02, 0x02, 0x02, 0x00, 0x02, 0x05, 0x05, 0x00, 0x03, 0x07, 0x01, 0x01
        /*0010*/ 	.byte	0x02, 0x03, 0x01, 0x00, 0x02, 0x06, 0x01, 0x00, 0x04, 0x0b, 0x08, 0x00, 0x09, 0x00, 0x00, 0x00
        /*0020*/ 	.byte	0x00, 0x00, 0x00, 0x00


//--------------------- .nv.info._ZN7cutlass13device_kernelINS_4gemm6kernel13GemmUniversalIN4cute5tupleIJiiiiEEENS1_10collective13CollectiveMmaINS1_35MainloopSm100TmaUmmaWarpSpecializedILi86ELi2ELi4ENS5_IJNS4_1CILi2EEENSA_ILi1EEESC_EEEEENS5_IJNSA_ILi128EEENSA_ILi32EEENSA_ILi16EEEEEENS_10bfloat16_tENS5_IJlSC_lEEESJ_SK_NS4_8TiledMMAINS4_8MMA_AtomIJNS4_26SM100_MMA_F16BF16_2x1SM_SSISJ_SJ_fLi128ELi32ELNS4_4UMMA5MajorE0ELSP_0ELNSO_7ScaleInE0ELSQ_0EEEEEENS4_6LayoutINS5_IJSC_SC_SC_EEENS5_IJNSA_ILi0EEESV_SV_EEEEENS5_IJNS4_10UnderscoreESY_SY_EEEEENS4_18SM100_TMA_2SM_LOADENS4_14ComposedLayoutINS4_7SwizzleILi1ELi4ELi3EEENS4_18smem_ptr_flag_bitsILi16EEENST_INS5_IJNSA_ILi8EEESH_EEENS5_IJSH_SC_EEEEEEEvNS4_8identityES11_S1B_vS1C_EENS_8epilogue10collective18CollectiveEpilogueINS1E_23Sm100TmaWarpSpecializedILi2ELi1ELi16ELb1ELb0EEEJNS5_IJNSA_ILi64EEESG_SH_EEENS5_IJNST_IS1J_SC_EENST_ISG_SC_EEEEESJ_SK_SJ_SK_NS1E_6fusion15FusionCallbacksIS1I_NS1O_17LinearCombinationISJ_fSJ_fLNS_15FloatRoundStyleE2EEES1K_S1N_JEEENS4_5SM1004TMEM4LOAD26SM100_TMEM_LOAD_32dp32b16xENS4_13SM90_TMA_LOADENS12_INS13_ILi2ELi4ELi3EEES16_NST_INS5_IJS17_SG_EEENS5_IJSG_SC_EEEEEEENS4_39AutoVectorizingCopyWithAssumedAlignmentILi128EEENS4_14SM90_TMA_STOREES23_S25_S25_EEEvvEEEEvNT_6ParamsE --------------------------
	.section	.nv.info._ZN7cutlass13device_kernelINS_4gemm6kernel13GemmUniversalIN4cute5tupleIJiiiiEEENS1_10collective13CollectiveMmaINS1_35MainloopSm100TmaUmmaWarpSpecializedILi86ELi2ELi4ENS5_IJNS4_1CILi2EEENSA_ILi1EEESC_EEEEENS5_IJNSA_ILi128EEENSA_ILi32EEENSA_ILi16EEEEEENS_10bfloat16_tENS5_IJlSC_lEEESJ_SK_NS4_8TiledMMAINS4_8MMA_AtomIJNS4_26SM100_MMA_F16BF16_2x1SM_SSISJ_SJ_fLi128ELi32ELNS4_4UMMA5MajorE0ELSP_0ELNSO_7ScaleInE0ELSQ_0EEEEEENS4_6LayoutINS5_IJSC_SC_SC_EEENS5_IJNSA_ILi0EEESV_SV_EEEEENS5_IJNS4_10UnderscoreESY_SY_EEEEENS4_18SM100_TMA_2SM_LOADENS4_14ComposedLayoutINS4_7SwizzleILi1ELi4ELi3EEENS4_18smem_ptr_flag_bitsILi16EEENST_INS5_IJNSA_ILi8EEESH_EEENS5_IJSH_SC_EEEEEEEvNS4_8identityES11_S1B_vS1C_EENS_8epilogue10collective18CollectiveEpilogueINS1E_23Sm100TmaWarpSpecializedILi2ELi1ELi16ELb1ELb0EEEJNS5_IJNSA_ILi64EEESG_SH_EEENS5_IJNST_IS1J_SC_EENST_ISG_SC_EEEEESJ_SK_SJ_SK_NS1E_6fusion15FusionCallbacksIS1I_NS1O_17LinearCombinationISJ_fSJ_fLNS_15FloatRoundStyleE2EEES1K_S1N_JEEENS4_5SM1004TMEM4LOAD26SM100_TMEM_LOAD_32dp32b16xENS4_13SM90_TMA_LOADENS12_INS13_ILi2ELi4ELi3EEES16_NST_INS5_IJS17_SG_EEENS5_IJSG_SC_EEEEEEENS4_39AutoVectorizingCopyWithAssumedAlignmentILi128EEENS4_14SM90_TMA_STOREES23_S25_S25_EEEvvEEEEvNT_6ParamsE,"",@"SHT_CUDA_INFO"
	.sectionflags	@""
	.align	4


	//----- nvinfo : EIATTR_CUDA_API_VERSION
	.align		4
        /*0000*/ 	.byte	0x04, 0x37
        /*0002*/ 	.short	(.L_31 - .L_30)
.L_30:
        /*0004*/ 	.word	0x00000082


	//----- nvinfo : EIATTR_KPARAM_INFO
	.align		4
.L_31:
        /*0008*/ 	.byte	0x04, 0x17
        /*000a*/ 	.short	(.L_33 - .L_32)
.L_32:
        /*000c*/ 	.word	0x00000000
        /*0010*/ 	.short	0x0000
        /*0012*/ 	.short	0x0000
        /*0014*/ 	.byte	0x00, 0xf0, 0x01, 0x20


	//----- nvinfo : EIATTR_AT_ENTRY_FRAGMENTS
	.align		4
.L_33:
        /*0018*/ 	.byte	0x04, 0x4f
        /*001a*/ 	.short	(.L_35 - .L_34)


	//   ....[0]....
.L_34:
        /*001c*/ 	.word	0x00000007


	//----- nvinfo : EIATTR_RESERVED_SMEM_USED
	.align		4
.L_35:
        /*0020*/ 	.byte	0x01, 0x41
	.zero		2


	//----- nvinfo : EIATTR_SPARSE_MMA_MASK
	.align		4
        /*0024*/ 	.byte	0x03, 0x50
        /*0026*/ 	.short	0x0000


	//----- nvinfo : EIATTR_TCGEN05_2CTA_USED
	.align		4
        /*0028*/ 	.byte	0x01, 0x52
	.zero		2


	//----- nvinfo : EIATTR_MAXREG_COUNT
	.align		4
        /*002c*/ 	.byte	0x03, 0x1b
        /*002e*/ 	.short	0x00ff


	//----- nvinfo : EIATTR_NUM_BARRIERS
	.align		4
        /*0030*/ 	.byte	0x02, 0x4c
        /*0032*/ 	.byte	0x07
	.zero		1


	//----- nvinfo : EIATTR_EXTERNS
	.align		4
        /*0034*/ 	.byte	0x04, 0x0f
        /*0036*/ 	.short	(.L_37 - .L_36)


	//   ....[0]....
	.align		4
.L_36:
        /*0038*/ 	.word	index@(__assertfail)


	//----- nvinfo : EIATTR_MERCURY_ISA_VERSION
	.align		4
.L_37:
        /*003c*/ 	.byte	0x03, 0x5f
        /*003e*/ 	.short	0x0101


	//----- nvinfo : EIATTR_INT_WARP_WIDE_INSTR_OFFSETS
	.align		4
        /*0040*/ 	.byte	0x04, 0x31
        /*0042*/ 	.short	(.L_39 - .L_38)


	//   ....[0]....
.L_38:
        /*0044*/ 	.word	0x00001740


	//   ....[1]....
        /*0048*/ 	.word	0x000017e0


	//   ....[2]....
        /*004c*/ 	.word	0x00002b50


	//   ....[3]....
        /*0050*/ 	.word	0x00004820


	//   ....[4]....
        /*0054*/ 	.word	0x00004840


	//   ....[5]....
        /*0058*/ 	.word	0x00004870


	//   ....[6]....
        /*005c*/ 	.word	0x00005270


	//   ....[7]....
        /*0060*/ 	.word	0x000053b0


	//----- nvinfo : EIATTR_COOP_GROUP_MASK_REGIDS
	.align		4
.L_39:
        /*0064*/ 	.byte	0x04, 0x29
        /*0066*/ 	.short	(.L_41 - .L_40)


	//   ....[0]....
.L_40:
        /*0068*/ 	.word	0xffffffff


	//   ....[1]....
        /*006c*/ 	.word	0xffffffff


	//   ....[2]....
        /*0070*/ 	.word	0xffffffff


	//   ....[3]....
        /*0074*/ 	.word	0xffffffff


	//   ....[4]....
        /*0078*/ 	.word	0xffffffff


	//   ....[5]....
        /*007c*/ 	.word	0xffffffff


	//   ....[6]....
        /*0080*/ 	.word	0xffffffff


	//   ....[7]....
        /*0084*/ 	.word	0xffffffff


	//   ....[8]....
        /*0088*/ 	.word	0xffffffff


	//   ....[9]....
        /*008c*/ 	.word	0xffffffff


	//   ....[10]....
        /*0090*/ 	.word	0xffffffff


	//   ....[11]....
        /*0094*/ 	.word	0xffffffff


	//   ....[12]....
        /*0098*/ 	.word	0xffffffff


	//   ....[13]....
        /*009c*/ 	.word	0xffffffff


	//----- nvinfo : EIATTR_COOP_GROUP_INSTR_OFFSETS
	.align		4
.L_41:
        /*00a0*/ 	.byte	0x04, 0x28
        /*00a2*/ 	.short	(.L_43 - .L_42)


	//   ....[0]....
.L_42:
        /*00a4*/ 	.word	0x000000c0


	//   ....[1]....
        /*00a8*/ 	.word	0x00000500


	//   ....[2]....
        /*00ac*/ 	.word	0x000010f0


	//   ....[3]....
        /*00b0*/ 	.word	0x00001240


	//   ....[4]....
        /*00b4*/ 	.word	0x00001330


	//   ....[5]....
        /*00b8*/ 	.word	0x00001490


	//   ....[6]....
        /*00bc*/ 	.word	0x00001620


	//   ....[7]....
        /*00c0*/ 	.word	0x00001860


	//   ....[8]....
        /*00c4*/ 	.word	0x00002a30


	//   ....[9]....
        /*00c8*/ 	.word	0x00003750


	//   ....[10]....
        /*00cc*/ 	.word	0x00003c20


	//   ....[11]....
        /*00d0*/ 	.word	0x00003c50


	//   ....[12]....
        /*00d4*/ 	.word	0x00004720


	//   ....[13]....
        /*00d8*/ 	.word	0x00004930


	//----- nvinfo : EIATTR_VRC_CTA_INIT_COUNT
	.align		4
.L_43:
        /*00dc*/ 	.byte	0x02, 0x4a
        /*00de*/ 	.byte	0x80
	.zero		1


	//----- nvinfo : EIATTR_SYSCALL_OFFSETS
	.align		4
        /*00e0*/ 	.byte	0x04, 0x46
        /*00e2*/ 	.short	(.L_45 - .L_44)


	//   ....[0]....
.L_44:
        /*00e4*/ 	.word	0x00005ec0


	//   ....[1]....
        /*00e8*/ 	.word	0x00005fb0


	//   ....[2]....
        /*00ec*/ 	.word	0x00006660


	//----- nvinfo : EIATTR_MBARRIER_INSTR_OFFSETS
	.align		4
.L_45:
        /*00f0*/ 	.byte	0x04, 0x39
        /*00f2*/ 	.short	(.L_47 - .L_46)


	//   ....[0]....
.L_46:
        /*00f4*/ 	.word	0x00000610
        /*00f8*/ 	.word	0x000000ff
        /*00fc*/ 	.word	0x00000000
        /*0100*/ 	.short	0x0100
        /*0102*/ 	.byte	0x08
	.zero		1


	//   ....[1]....
        /*0104*/ 	.word	0x00000620
        /*0108*/ 	.word	0x000000ff
        /*010c*/ 	.word	0x000002b0
        /*0110*/ 	.short	0x0100
        /*0112*/ 	.byte	0x08
	.zero		1


	//   ....[2]....
        /*0114*/ 	.word	0x00000630
        /*0118*/ 	.word	0x000000ff
        /*011c*/ 	.word	0x00000008
        /*0120*/ 	.short	0x0100
        /*0122*/ 	.byte	0x08
	.zero		1


	//   ....[3]....
        /*0124*/ 	.word	0x00000640
        /*0128*/ 	.word	0x000000ff
        /*012c*/ 	.word	0x000002b8
        /*0130*/ 	.short	0x0100
        /*0132*/ 	.byte	0x08
	.zero		1


	//   ....[4]....
        /*0134*/ 	.word	0x00000650
        /*0138*/ 	.word	0x000000ff
        /*013c*/ 	.word	0x00000010
        /*0140*/ 	.short	0x0100
        /*0142*/ 	.byte	0x08
	.zero		1


	//   ....[5]....
        /*0144*/ 	.word	0x00000660
        /*0148*/ 	.word	0x000000ff
        /*014c*/ 	.word	0x000002c0
        /*0150*/ 	.short	0x0100
        /*0152*/ 	.byte	0x08
	.zero		1


	//   ....[6]....
        /*0154*/ 	.word	0x00000670
        /*0158*/ 	.word	0x000000ff
        /*015c*/ 	.word	0x00000018
        /*0160*/ 	.short	0x0100
        /*0162*/ 	.byte	0x08
	.zero		1


	//   ....[7]....
        /*0164*/ 	.word	0x00000680
        /*0168*/ 	.word	0x000000ff
        /*016c*/ 	.word	0x000002c8
        /*0170*/ 	.short	0x0100
        /*0172*/ 	.byte	0x08
	.zero		1


	//   ....[8]....
        /*0174*/ 	.word	0x00000690
        /*0178*/ 	.word	0x000000ff
        /*017c*/ 	.word	0x00000020
        /*0180*/ 	.short	0x0100
        /*0182*/ 	.byte	0x08
	.zero		1


	//   ....[9]....
        /*0184*/ 	.word	0x000006a0
        /*0188*/ 	.word	0x000000ff
        /*018c*/ 	.word	0x000002d0
        /*0190*/ 	.short	0x0100
        /*0192*/ 	.byte	0x08
	.zero		1


	//   ....[10]....
        /*0194*/ 	.word	0x000006b0
        /*0198*/ 	.word	0x000000ff
        /*019c*/ 	.word	0x00000028
        /*01a0*/ 	.short	0x0100
        /*01a2*/ 	.byte	0x08
	.zero		1


	//   ....[11]....
        /*01a4*/ 	.word	0x000006c0
        /*01a8*/ 	.word	0x000000ff
        /*01ac*/ 	.word	0x000002d8
        /*01b0*/ 	.short	0x0100
        /*01b2*/ 	.byte	0x08
	.zero		1


	//   ....[12]....
        /*01b4*/ 	.word	0x000006d0
        /*01b8*/ 	.word	0x000000ff
        /*01bc*/ 	.word	0x00000030
        /*01c0*/ 	.short	0x0100
        /*01c2*/ 	.byte	0x08
	.zero		1


	//   ....[13]....
        /*01c4*/ 	.word	0x000006e0
        /*01c8*/ 	.word	0x000000ff
        /*01cc*/ 	.word	0x000002e0
        /*01d0*/ 	.short	0x0100
        /*01d2*/ 	.byte	0x08
	.zero		1


	//   ....[14]....
        /*01d4*/ 	.word	0x000006f0
        /*01d8*/ 	.word	0x000000ff
        /*01dc*/ 	.word	0x00000038
        /*01e0*/ 	.short	0x0100
        /*01e2*/ 	.byte	0x08
	.zero		1


	//   ....[15]....
        /*01e4*/ 	.word	0x00000700
        /*01e8*/ 	.word	0x000000ff
        /*01ec*/ 	.word	0x000002e8
        /*01f0*/ 	.short	0x0100
        /*01f2*/ 	.byte	0x08
	.zero		1


	//   ....[16]....
        /*01f4*/ 	.word	0x00000710
        /*01f8*/ 	.word	0x000000ff
        /*01fc*/ 	.word	0x00000040
        /*0200*/ 	.short	0x0100
        /*0202*/ 	.byte	0x08
	.zero		1


	//   ....[17]....
        /*0204*/ 	.word	0x00000720
        /*0208*/ 	.word	0x000000ff
        /*020c*/ 	.word	0x000002f0
        /*0210*/ 	.short	0x0100
        /*0212*/ 	.byte	0x08
	.zero		1


	//   ....[18]....
        /*0214*/ 	.word	0x00000730
        /*0218*/ 	.word	0x000000ff
        /*021c*/ 	.word	0x00000048
        /*0220*/ 	.short	0x0100
        /*0222*/ 	.byte	0x08
	.zero		1


	//   ....[19]....
        /*0224*/ 	.word	0x00000740
        /*0228*/ 	.word	0x000000ff
        /*022c*/ 	.word	0x000002f8
        /*0230*/ 	.short	0x0100
        /*0232*/ 	.byte	0x08
	.zero		1


	//   ....[20]....
        /*0234*/ 	.word	0x00000750
        /*0238*/ 	.word	0x000000ff
        /*023c*/ 	.word	0x00000050
        /*0240*/ 	.short	0x0100
        /*0242*/ 	.byte	0x08
	.zero		1


	//   ....[21]....
        /*0244*/ 	.word	0x00000760
        /*0248*/ 	.word	0x000000ff
        /*024c*/ 	.word	0x00000300
        /*0250*/ 	.short	0x0100
        /*0252*/ 	.byte	0x08
	.zero		1


	//   ....[22]....
        /*0254*/ 	.word	0x00000770
        /*0258*/ 	.word	0x000000ff
        /*025c*/ 	.word	0x00000058
        /*0260*/ 	.short	0x0100
        /*0262*/ 	.byte	0x08
	.zero		1


	//   ....[23]....
        /*0264*/ 	.word	0x00000780
        /*0268*/ 	.word	0x000000ff
        /*026c*/ 	.word	0x00000308
        /*0270*/ 	.short	0x0100
        /*0272*/ 	.byte	0x08
	.zero		1


	//   ....[24]....
        /*0274*/ 	.word	0x00000790
        /*0278*/ 	.word	0x000000ff
        /*027c*/ 	.word	0x00000060
        /*0280*/ 	.short	0x0100
        /*0282*/ 	.byte	0x08
	.zero		1


	//   ....[25]....
        /*0284*/ 	.word	0x000007a0
        /*0288*/ 	.word	0x000000ff
        /*028c*/ 	.word	0x00000310
        /*0290*/ 	.short	0x0100
        /*0292*/ 	.byte	0x08
	.zero		1


	//   ....[26]....
        /*0294*/ 	.word	0x000007b0
        /*0298*/ 	.word	0x000000ff
        /*029c*/ 	.word	0x00000068
        /*02a0*/ 	.short	0x0100
        /*02a2*/ 	.byte	0x08
	.zero		1


	//   ....[27]....
        /*02a4*/ 	.word	0x000007c0
        /*02a8*/ 	.word	0x000000ff
        /*02ac*/ 	.word	0x00000318
        /*02b0*/ 	.short	0x0100
        /*02b2*/ 	.byte	0x08
	.zero		1


	//   ....[28]....
        /*02b4*/ 	.word	0x000007d0
        /*02b8*/ 	.word	0x000000ff
        /*02bc*/ 	.word	0x00000070
        /*02c0*/ 	.short	0x0100
        /*02c2*/ 	.byte	0x08
	.zero		1


	//   ....[29]....
        /*02c4*/ 	.word	0x000007e0
        /*02c8*/ 	.word	0x000000ff
        /*02cc*/ 	.word	0x00000320
        /*02d0*/ 	.short	0x0100
        /*02d2*/ 	.byte	0x08
	.zero		1


	//   ....[30]....
        /*02d4*/ 	.word	0x000007f0
        /*02d8*/ 	.word	0x000000ff
        /*02dc*/ 	.word	0x00000078
        /*02e0*/ 	.short	0x0100
        /*02e2*/ 	.byte	0x08
	.zero		1


	//   ....[31]....
        /*02e4*/ 	.word	0x00000800
        /*02e8*/ 	.word	0x000000ff
        /*02ec*/ 	.word	0x00000328
        /*02f0*/ 	.short	0x0100
        /*02f2*/ 	.byte	0x08
	.zero		1


	//   ....[32]....
        /*02f4*/ 	.word	0x00000810
        /*02f8*/ 	.word	0x000000ff
        /*02fc*/ 	.word	0x00000080
        /*0300*/ 	.short	0x0100
        /*0302*/ 	.byte	0x08
	.zero		1


	//   ....[33]....
        /*0304*/ 	.word	0x00000820
        /*0308*/ 	.word	0x000000ff
        /*030c*/ 	.word	0x00000330
        /*0310*/ 	.short	0x0100
        /*0312*/ 	.byte	0x08
	.zero		1


	//   ....[34]....
        /*0314*/ 	.word	0x00000830
        /*0318*/ 	.word	0x000000ff
        /*031c*/ 	.word	0x00000088
        /*0320*/ 	.short	0x0100
        /*0322*/ 	.byte	0x08
	.zero		1


	//   ....[35]....
        /*0324*/ 	.word	0x00000840
        /*0328*/ 	.word	0x000000ff
        /*032c*/ 	.word	0x00000338
        /*0330*/ 	.short	0x0100
        /*0332*/ 	.byte	0x08
	.zero		1


	//   ....[36]....
        /*0334*/ 	.word	0x00000850
        /*0338*/ 	.word	0x000000ff
        /*033c*/ 	.word	0x00000090
        /*0340*/ 	.short	0x0100
        /*0342*/ 	.byte	0x08
	.zero		1


	//   ....[37]....
        /*0344*/ 	.word	0x00000860
        /*0348*/ 	.word	0x000000ff
        /*034c*/ 	.word	0x00000340
        /*0350*/ 	.short	0x0100
        /*0352*/ 	.byte	0x08
	.zero		1


	//   ....[38]....
        /*0354*/ 	.word	0x00000870
        /*0358*/ 	.word	0x000000ff
        /*035c*/ 	.word	0x00000098
        /*0360*/ 	.short	0x0100
        /*0362*/ 	.byte	0x08
	.zero		1


	//   ....[39]....
        /*0364*/ 	.word	0x00000880
        /*0368*/ 	.word	0x000000ff
        /*036c*/ 	.word	0x00000348
        /*0370*/ 	.short	0x0100
        /*0372*/ 	.byte	0x08
	.zero		1


	//   ....[40]....
        /*0374*/ 	.word	0x00000890
        /*0378*/ 	.word	0x000000ff
        /*037c*/ 	.word	0x000000a0
        /*0380*/ 	.short	0x0100
        /*0382*/ 	.byte	0x08
	.zero		1


	//   ....[41]....
        /*0384*/ 	.word	0x000008a0
        /*0388*/ 	.word	0x000000ff
        /*038c*/ 	.word	0x00000350
        /*0390*/ 	.short	0x0100
        /*0392*/ 	.byte	0x08
	.zero		1


	//   ....[42]....
        /*0394*/ 	.word	0x000008b0
        /*0398*/ 	.word	0x000000ff
        /*039c*/ 	.word	0x000000a8
        /*03a0*/ 	.short	0x0100
        /*03a2*/ 	.byte	0x08
	.zero		1


	//   ....[43]....
        /*03a4*/ 	.word	0x000008c0
        /*03a8*/ 	.word	0x000000ff
        /*03ac*/ 	.word	0x00000358
        /*03b0*/ 	.short	0x0100
        /*03b2*/ 	.byte	0x08
	.zero		1


	//   ....[44]....
        /*03b4*/ 	.word	0x000008d0
        /*03b8*/ 	.word	0x000000ff
        /*03bc*/ 	.word	0x000000b0
        /*03c0*/ 	.short	0x0100
        /*03c2*/ 	.byte	0x08
	.zero		1


	//   ....[45]....
        /*03c4*/ 	.word	0x000008e0
        /*03c8*/ 	.word	0x000000ff
        /*03cc*/ 	.word	0x00000360
        /*03d0*/ 	.short	0x0100
        /*03d2*/ 	.byte	0x08
	.zero		1


	//   ....[46]....
        /*03d4*/ 	.word	0x000008f0
        /*03d8*/ 	.word	0x000000ff
        /*03dc*/ 	.word	0x000000b8
        /*03e0*/ 	.short	0x0100
        /*03e2*/ 	.byte	0x08
	.zero		1


	//   ....[47]....
        /*03e4*/ 	.word	0x00000900
        /*03e8*/ 	.word	0x000000ff
        /*03ec*/ 	.word	0x00000368
        /*03f0*/ 	.short	0x0100
        /*03f2*/ 	.byte	0x08
	.zero		1


	//   ....[48]....
        /*03f4*/ 	.word	0x00000910
        /*03f8*/ 	.word	0x000000ff
        /*03fc*/ 	.word	0x000000c0
        /*0400*/ 	.short	0x0100
        /*0402*/ 	.byte	0x08
	.zero		1


	//   ....[49]....
        /*0404*/ 	.word	0x00000920
        /*0408*/ 	.word	0x000000ff
        /*040c*/ 	.word	0x00000370
        /*0410*/ 	.short	0x0100
        /*0412*/ 	.byte	0x08
	.zero		1


	//   ....[50]....
        /*0414*/ 	.word	0x00000930
        /*0418*/ 	.word	0x000000ff
        /*041c*/ 	.word	0x000000c8
        /*0420*/ 	.short	0x0100
        /*0422*/ 	.byte	0x08
	.zero		1


	//   ....[51]....
        /*0424*/ 	.word	0x00000940
        /*0428*/ 	.word	0x000000ff
        /*042c*/ 	.word	0x00000378
        /*0430*/ 	.short	0x0100
        /*0432*/ 	.byte	0x08
	.zero		1


	//   ....[52]....
        /*0434*/ 	.word	0x00000950
        /*0438*/ 	.word	0x000000ff
        /*043c*/ 	.word	0x000000d0
        /*0440*/ 	.short	0x0100
        /*0442*/ 	.byte	0x08
	.zero		1


	//   ....[53]....
        /*0444*/ 	.word	0x00000960
        /*0448*/ 	.word	0x000000ff
        /*044c*/ 	.word	0x00000380
        /*0450*/ 	.short	0x0100
        /*0452*/ 	.byte	0x08
	.zero		1


	//   ....[54]....
        /*0454*/ 	.word	0x00000970
        /*0458*/ 	.word	0x000000ff
        /*045c*/ 	.word	0x000000d8
        /*0460*/ 	.short	0x0100
        /*0462*/ 	.byte	0x08
	.zero		1


	//   ....[55]....
        /*0464*/ 	.word	0x00000980
        /*0468*/ 	.word	0x000000ff
        /*046c*/ 	.word	0x00000388
        /*0470*/ 	.short	0x0100
        /*0472*/ 	.byte	0x08
	.zero		1


	//   ....[56]....
        /*0474*/ 	.word	0x00000990
        /*0478*/ 	.word	0x000000ff
        /*047c*/ 	.word	0x000000e0
        /*0480*/ 	.short	0x0100
        /*0482*/ 	.byte	0x08
	.zero		1


	//   ....[57]....
        /*0484*/ 	.word	0x000009a0
        /*0488*/ 	.word	0x000000ff
        /*048c*/ 	.word	0x00000390
        /*0490*/ 	.short	0x0100
        /*0492*/ 	.byte	0x08
	.zero		1


	//   ....[58]....
        /*0494*/ 	.word	0x000009b0
        /*0498*/ 	.word	0x000000ff
        /*049c*/ 	.word	0x000000e8
        /*04a0*/ 	.short	0x0100
        /*04a2*/ 	.byte	0x08
	.zero		1


	//   ....[59]....
        /*04a4*/ 	.word	0x000009c0
        /*04a8*/ 	.word	0x000000ff
        /*04ac*/ 	.word	0x00000398
        /*04b0*/ 	.short	0x0100
        /*04b2*/ 	.byte	0x08
	.zero		1


	//   ....[60]....
        /*04b4*/ 	.word	0x000009d0
        /*04b8*/ 	.word	0x000000ff
        /*04bc*/ 	.word	0x000000f0
        /*04c0*/ 	.short	0x0100
        /*04c2*/ 	.byte	0x08
	.zero		1


	//   ....[61]....
        /*04c4*/ 	.word	0x000009e0
        /*04c8*/ 	.word	0x000000ff
        /*04cc*/ 	.word	0x000003a0
        /*04d0*/ 	.short	0x0100
        /*04d2*/ 	.byte	0x08
	.zero		1


	//   ....[62]....
        /*04d4*/ 	.word	0x000009f0
        /*04d8*/ 	.word	0x000000ff
        /*04dc*/ 	.word	0x000000f8
        /*04e0*/ 	.short	0x0100
        /*04e2*/ 	.byte	0x08
	.zero		1


	//   ....[63]....
        /*04e4*/ 	.word	0x00000a00
        /*04e8*/ 	.word	0x000000ff
        /*04ec*/ 	.word	0x000003a8
        /*04f0*/ 	.short	0x0100
        /*04f2*/ 	.byte	0x08
	.zero		1


	//   ....[64]....
        /*04f4*/ 	.word	0x00000a10
        /*04f8*/ 	.word	0x000000ff
        /*04fc*/ 	.word	0x00000100
        /*0500*/ 	.short	0x0100
        /*0502*/ 	.byte	0x08
	.zero		1


	//   ....[65]....
        /*0504*/ 	.word	0x00000a20
        /*0508*/ 	.word	0x000000ff
        /*050c*/ 	.word	0x000003b0
        /*0510*/ 	.short	0x0100
        /*0512*/ 	.byte	0x08
	.zero		1


	//   ....[66]....
        /*0514*/ 	.word	0x00000a30
        /*0518*/ 	.word	0x000000ff
        /*051c*/ 	.word	0x00000108
        /*0520*/ 	.short	0x0100
        /*0522*/ 	.byte	0x08
	.zero		1


	//   ....[67]....
        /*0524*/ 	.word	0x00000a40
        /*0528*/ 	.word	0x000000ff
        /*052c*/ 	.word	0x000003b8
        /*0530*/ 	.short	0x0100
        /*0532*/ 	.byte	0x08
	.zero		1


	//   ....[68]....
        /*0534*/ 	.word	0x00000a50
        /*0538*/ 	.word	0x000000ff
        /*053c*/ 	.word	0x00000110
        /*0540*/ 	.short	0x0100
        /*0542*/ 	.byte	0x08
	.zero		1


	//   ....[69]....
        /*0544*/ 	.word	0x00000a60
        /*0548*/ 	.word	0x000000ff
        /*054c*/ 	.word	0x000003c0
        /*0550*/ 	.short	0x0100
        /*0552*/ 	.byte	0x08
	.zero		1


	//   ....[70]....
        /*0554*/ 	.word	0x00000a70
        /*0558*/ 	.word	0x000000ff
        /*055c*/ 	.word	0x00000118
        /*0560*/ 	.short	0x0100
        /*0562*/ 	.byte	0x08
	.zero		1


	//   ....[71]....
        /*0564*/ 	.word	0x00000a80
        /*0568*/ 	.word	0x000000ff
        /*056c*/ 	.word	0x000003c8
        /*0570*/ 	.short	0x0100
        /*0572*/ 	.byte	0x08
	.zero		1


	//   ....[72]....
        /*0574*/ 	.word	0x00000a90
        /*0578*/ 	.word	0x000000ff
        /*057c*/ 	.word	0x00000120
        /*0580*/ 	.short	0x0100
        /*0582*/ 	.byte	0x08
	.zero		1


	//   ....[73]....
        /*0584*/ 	.word	0x00000aa0
        /*0588*/ 	.word	0x000000ff
        /*058c*/ 	.word	0x000003d0
        /*0590*/ 	.short	0x0100
        /*0592*/ 	.byte	0x08
	.zero		1


	//   ....[74]....
        /*0594*/ 	.word	0x00000ab0
        /*0598*/ 	.word	0x000000ff
        /*059c*/ 	.word	0x00000128
        /*05a0*/ 	.short	0x0100
        /*05a2*/ 	.byte	0x08
	.zero		1


	//   ....[75]....
        /*05a4*/ 	.word	0x00000ac0
        /*05a8*/ 	.word	0x000000ff
        /*05ac*/ 	.word	0x000003d8
        /*05b0*/ 	.short	0x0100
        /*05b2*/ 	.byte	0x08
	.zero		1


	//   ....[76]....
        /*05b4*/ 	.word	0x00000ad0
        /*05b8*/ 	.word	0x000000ff
        /*05bc*/ 	.word	0x00000130
        /*05c0*/ 	.short	0x0100
        /*05c2*/ 	.byte	0x08
	.zero		1


	//   ....[77]....
        /*05c4*/ 	.word	0x00000ae0
        /*05c8*/ 	.word	0x000000ff
        /*05cc*/ 	.word	0x000003e0
        /*05d0*/ 	.short	0x0100
        /*05d2*/ 	.byte	0x08
	.zero		1


	//   ....[78]....
        /*05d4*/ 	.word	0x00000af0
        /*05d8*/ 	.word	0x000000ff
        /*05dc*/ 	.word	0x00000138
        /*05e0*/ 	.short	0x0100
        /*05e2*/ 	.byte	0x08
	.zero		1


	//   ....[79]....
        /*05e4*/ 	.word	0x00000b00
        /*05e8*/ 	.word	0x000000ff
        /*05ec*/ 	.word	0x000003e8
        /*05f0*/ 	.short	0x0100
        /*05f2*/ 	.byte	0x08
	.zero		1


	//   ....[80]....
        /*05f4*/ 	.word	0x00000b10
        /*05f8*/ 	.word	0x000000ff
        /*05fc*/ 	.word	0x00000140
        /*0600*/ 	.short	0x0100
        /*0602*/ 	.byte	0x08
	.zero		1


	//   ....[81]....
        /*0604*/ 	.word	0x00000b20
        /*0608*/ 	.word	0x000000ff
        /*060c*/ 	.word	0x000003f0
        /*0610*/ 	.short	0x0100
        /*0612*/ 	.byte	0x08
	.zero		1


	//   ....[82]....
        /*0614*/ 	.word	0x00000b30
        /*0618*/ 	.word	0x000000ff
        /*061c*/ 	.word	0x00000148
        /*0620*/ 	.short	0x0100
        /*0622*/ 	.byte	0x08
	.zero		1


	//   ....[83]....
        /*0624*/ 	.word	0x00000b40
        /*0628*/ 	.word	0x000000ff
        /*062c*/ 	.word	0x000003f8
        /*0630*/ 	.short	0x0100
        /*0632*/ 	.byte	0x08
	.zero		1


	//   ....[84]....
        /*0634*/ 	.word	0x00000b50
        /*0638*/ 	.word	0x000000ff
        /*063c*/ 	.word	0x00000150
        /*0640*/ 	.short	0x0100
        /*0642*/ 	.byte	0x08
	.zero		1


	//   ....[85]....
        /*0644*/ 	.word	0x00000b60
        /*0648*/ 	.word	0x000000ff
        /*064c*/ 	.word	0x00000400
        /*0650*/ 	.short	0x0100
        /*0652*/ 	.byte	0x08
	.zero		1


	//   ....[86]....
        /*0654*/ 	.word	0x00000b70
        /*0658*/ 	.word	0x000000ff
        /*065c*/ 	.word	0x00000158
        /*0660*/ 	.short	0x0100
        /*0662*/ 	.byte	0x08
	.zero		1


	//   ....[87]....
        /*0664*/ 	.word	0x00000b80
        /*0668*/ 	.word	0x000000ff
        /*066c*/ 	.word	0x00000408
        /*0670*/ 	.short	0x0100
        /*0672*/ 	.byte	0x08
	.zero		1


	//   ....[88]....
        /*0674*/ 	.word	0x00000b90
        /*0678*/ 	.word	0x000000ff
        /*067c*/ 	.word	0x00000160
        /*0680*/ 	.short	0x0100
        /*0682*/ 	.byte	0x08
	.zero		1


	//   ....[89]....
        /*0684*/ 	.word	0x00000ba0
        /*0688*/ 	.word	0x000000ff
        /*068c*/ 	.word	0x00000410
        /*0690*/ 	.short	0x0100
        /*0692*/ 	.byte	0x08
	.zero		1


	//   ....[90]....
        /*0694*/ 	.word	0x00000bb0
        /*0698*/ 	.word	0x000000ff
        /*069c*/ 	.word	0x00000168
        /*06a0*/ 	.short	0x0100
        /*06a2*/ 	.byte	0x08
	.zero		1


	//   ....[91]....
        /*06a4*/ 	.word	0x00000bc0
        /*06a8*/ 	.word	0x000000ff
        /*06ac*/ 	.word	0x00000418
        /*06b0*/ 	.short	0x0100
        /*06b2*/ 	.byte	0x08
	.zero		1


	//   ....[92]....
        /*06b4*/ 	.word	0x00000bd0
        /*06b8*/ 	.word	0x000000ff
        /*06bc*/ 	.word	0x00000170
        /*06c0*/ 	.short	0x0100
        /*06c2*/ 	.byte	0x08
	.zero		1


	//   ....[93]....
        /*06c4*/ 	.word	0x00000be0
        /*06c8*/ 	.word	0x000000ff
        /*06cc*/ 	.word	0x00000420
        /*06d0*/ 	.short	0x0100
        /*06d2*/ 	.byte	0x08
	.zero		1


	//   ....[94]....
        /*06d4*/ 	.word	0x00000bf0
        /*06d8*/ 	.word	0x000000ff
        /*06dc*/ 	.word	0x00000178
        /*06e0*/ 	.short	0x0100
        /*06e2*/ 	.byte	0x08
	.zero		1


	//   ....[95]....
        /*06e4*/ 	.word	0x00000c00
        /*06e8*/ 	.word	0x000000ff
        /*06ec*/ 	.word	0x00000428
        /*06f0*/ 	.short	0x0100
        /*06f2*/ 	.byte	0x08
	.zero		1


	//   ....[96]....
        /*06f4*/ 	.word	0x00000c10
        /*06f8*/ 	.word	0x000000ff
        /*06fc*/ 	.word	0x00000180
        /*0700*/ 	.short	0x0100
        /*0702*/ 	.byte	0x08
	.zero		1


	//   ....[97]....
        /*0704*/ 	.word	0x00000c20
        /*0708*/ 	.word	0x000000ff
        /*070c*/ 	.word	0x00000430
        /*0710*/ 	.short	0x0100
        /*0712*/ 	.byte	0x08
	.zero		1


	//   ....[98]....
        /*0714*/ 	.word	0x00000c30
        /*0718*/ 	.word	0x000000ff
        /*071c*/ 	.word	0x00000188
        /*0720*/ 	.short	0x0100
        /*0722*/ 	.byte	0x08
	.zero		1


	//   ....[99]....
        /*0724*/ 	.word	0x00000c40
        /*0728*/ 	.word	0x000000ff
        /*072c*/ 	.word	0x00000438
        /*0730*/ 	.short	0x0100
        /*0732*/ 	.byte	0x08
	.zero		1


	//   ....[100]....
        /*0734*/ 	.word	0x00000c50
        /*0738*/ 	.word	0x000000ff
        /*073c*/ 	.word	0x00000190
        /*0740*/ 	.short	0x0100
        /*0742*/ 	.byte	0x08
	.zero		1


	//   ....[101]....
        /*0744*/ 	.word	0x00000c60
        /*0748*/ 	.word	0x000000ff
        /*074c*/ 	.word	0x00000440
        /*0750*/ 	.short	0x0100
        /*0752*/ 	.byte	0x08
	.zero		1


	//   ....[102]....
        /*0754*/ 	.word	0x00000c70
        /*0758*/ 	.word	0x000000ff
        /*075c*/ 	.word	0x00000198
        /*0760*/ 	.short	0x0100
        /*0762*/ 	.byte	0x08
	.zero		1


	//   ....[103]....
        /*0764*/ 	.word	0x00000c80
        /*0768*/ 	.word	0x000000ff
        /*076c*/ 	.word	0x00000448
        /*0770*/ 	.short	0x0100
        /*0772*/ 	.byte	0x08
	.zero		1


	//   ....[104]....
        /*0774*/ 	.word	0x00000c90
        /*0778*/ 	.word	0x000000ff
        /*077c*/ 	.word	0x000001a0
        /*0780*/ 	.short	0x0100
        /*0782*/ 	.byte	0x08
	.zero		1


	//   ....[105]....
        /*0784*/ 	.word	0x00000ca0
        /*0788*/ 	.word	0x000000ff
        /*078c*/ 	.word	0x00000450
        /*0790*/ 	.short	0x0100
        /*0792*/ 	.byte	0x08
	.zero		1


	//   ....[106]....
        /*0794*/ 	.word	0x00000cb0
        /*0798*/ 	.word	0x000000ff
        /*079c*/ 	.word	0x000001a8
        /*07a0*/ 	.short	0x0100
        /*07a2*/ 	.byte	0x08
	.zero		1


	//   ....[107]....
        /*07a4*/ 	.word	0x00000cc0
        /*07a8*/ 	.word	0x000000ff
        /*07ac*/ 	.word	0x00000458
        /*07b0*/ 	.short	0x0100
        /*07b2*/ 	.byte	0x08
	.zero		1


	//   ....[108]....
        /*07b4*/ 	.word	0x00000cd0
        /*07b8*/ 	.word	0x000000ff
        /*07bc*/ 	.word	0x000001b0
        /*07c0*/ 	.short	0x0100
        /*07c2*/ 	.byte	0x08
	.zero		1


	//   ....[109]....
        /*07c4*/ 	.word	0x00000ce0
        /*07c8*/ 	.word	0x000000ff
        /*07cc*/ 	.word	0x00000460
        /*07d0*/ 	.short	0x0100
        /*07d2*/ 	.byte	0x08
	.zero		1


	//   ....[110]....
        /*07d4*/ 	.word	0x00000cf0
        /*07d8*/ 	.word	0x000000ff
        /*07dc*/ 	.word	0x000001b8
        /*07e0*/ 	.short	0x0100
        /*07e2*/ 	.byte	0x08
	.zero		1


	//   ....[111]....
        /*07e4*/ 	.word	0x00000d00
        /*07e8*/ 	.word	0x000000ff
        /*07ec*/ 	.word	0x00000468
        /*07f0*/ 	.short	0x0100
        /*07f2*/ 	.byte	0x08
	.zero		1


	//   ....[112]....
        /*07f4*/ 	.word	0x00000d10
        /*07f8*/ 	.word	0x000000ff
        /*07fc*/ 	.word	0x000001c0
        /*0800*/ 	.short	0x0100
        /*0802*/ 	.byte	0x08
	.zero		1


	//   ....[113]....
        /*0804*/ 	.word	0x00000d20
        /*0808*/ 	.word	0x000000ff
        /*080c*/ 	.word	0x00000470
        /*0810*/ 	.short	0x0100
        /*0812*/ 	.byte	0x08
	.zero		1


	//   ....[114]....
        /*0814*/ 	.word	0x00000d30
        /*0818*/ 	.word	0x000000ff
        /*081c*/ 	.word	0x000001c8
        /*0820*/ 	.short	0x0100
        /*0822*/ 	.byte	0x08
	.zero		1


	//   ....[115]....
        /*0824*/ 	.word	0x00000d40
        /*0828*/ 	.word	0x000000ff
        /*082c*/ 	.word	0x00000478
        /*0830*/ 	.short	0x0100
        /*0832*/ 	.byte	0x08
	.zero		1


	//   ....[116]....
        /*0834*/ 	.word	0x00000d50
        /*0838*/ 	.word	0x000000ff
        /*083c*/ 	.word	0x000001d0
        /*0840*/ 	.short	0x0100
        /*0842*/ 	.byte	0x08
	.zero		1


	//   ....[117]....
        /*0844*/ 	.word	0x00000d60
        /*0848*/ 	.word	0x000000ff
        /*084c*/ 	.word	0x00000480
        /*0850*/ 	.short	0x0100
        /*0852*/ 	.byte	0x08
	.zero		1


	//   ....[118]....
        /*0854*/ 	.word	0x00000d70
        /*0858*/ 	.word	0x000000ff
        /*085c*/ 	.word	0x000001d8
        /*0860*/ 	.short	0x0100
        /*0862*/ 	.byte	0x08
	.zero		1


	//   ....[119]....
        /*0864*/ 	.word	0x00000d80
        /*0868*/ 	.word	0x000000ff
        /*086c*/ 	.word	0x00000488
        /*0870*/ 	.short	0x0100
        /*0872*/ 	.byte	0x08
	.zero		1


	//   ....[120]....
        /*0874*/ 	.word	0x00000d90
        /*0878*/ 	.word	0x000000ff
        /*087c*/ 	.word	0x000001e0
        /*0880*/ 	.short	0x0100
        /*0882*/ 	.byte	0x08
	.zero		1


	//   ....[121]....
        /*0884*/ 	.word	0x00000da0
        /*0888*/ 	.word	0x000000ff
        /*088c*/ 	.word	0x00000490
        /*0890*/ 	.short	0x0100
        /*0892*/ 	.byte	0x08
	.zero		1


	//   ....[122]....
        /*0894*/ 	.word	0x00000db0
        /*0898*/ 	.word	0x000000ff
        /*089c*/ 	.word	0x000001e8
        /*08a0*/ 	.short	0x0100
        /*08a2*/ 	.byte	0x08
	.zero		1


	//   ....[123]....
        /*08a4*/ 	.word	0x00000dc0
        /*08a8*/ 	.word	0x000000ff
        /*08ac*/ 	.word	0x00000498
        /*08b0*/ 	.short	0x0100
        /*08b2*/ 	.byte	0x08
	.zero		1


	//   ....[124]....
        /*08b4*/ 	.word	0x00000dd0
        /*08b8*/ 	.word	0x000000ff
        /*08bc*/ 	.word	0x000001f0
        /*08c0*/ 	.short	0x0100
        /*08c2*/ 	.byte	0x08
	.zero		1


	//   ....[125]....
        /*08c4*/ 	.word	0x00000de0
        /*08c8*/ 	.word	0x000000ff
        /*08cc*/ 	.word	0x000004a0
        /*08d0*/ 	.short	0x0100
        /*08d2*/ 	.byte	0x08
	.zero		1


	//   ....[126]....
        /*08d4*/ 	.word	0x00000df0
        /*08d8*/ 	.word	0x000000ff
        /*08dc*/ 	.word	0x000001f8
        /*08e0*/ 	.short	0x0100
        /*08e2*/ 	.byte	0x08
	.zero		1


	//   ....[127]....
        /*08e4*/ 	.word	0x00000e00
        /*08e8*/ 	.word	0x000000ff
        /*08ec*/ 	.word	0x000004a8
        /*08f0*/ 	.short	0x0100
        /*08f2*/ 	.byte	0x08
	.zero		1


	//   ....[128]....
        /*08f4*/ 	.word	0x00000e10
        /*08f8*/ 	.word	0x000000ff
        /*08fc*/ 	.word	0x00000200
        /*0900*/ 	.short	0x0100
        /*0902*/ 	.byte	0x08
	.zero		1


	//   ....[129]....
        /*0904*/ 	.word	0x00000e20
        /*0908*/ 	.word	0x000000ff
        /*090c*/ 	.word	0x000004b0
        /*0910*/ 	.short	0x0100
        /*0912*/ 	.byte	0x08
	.zero		1


	//   ....[130]....
        /*0914*/ 	.word	0x00000e30
        /*0918*/ 	.word	0x000000ff
        /*091c*/ 	.word	0x00000208
        /*0920*/ 	.short	0x0100
        /*0922*/ 	.byte	0x08
	.zero		1


	//   ....[131]....
        /*0924*/ 	.word	0x00000e40
        /*0928*/ 	.word	0x000000ff
        /*092c*/ 	.word	0x000004b8
        /*0930*/ 	.short	0x0100
        /*0932*/ 	.byte	0x08
	.zero		1


	//   ....[132]....
        /*0934*/ 	.word	0x00000e50
        /*0938*/ 	.word	0x000000ff
        /*093c*/ 	.word	0x00000210
        /*0940*/ 	.short	0x0100
        /*0942*/ 	.byte	0x08
	.zero		1


	//   ....[133]....
        /*0944*/ 	.word	0x00000e60
        /*0948*/ 	.word	0x000000ff
        /*094c*/ 	.word	0x000004c0
        /*0950*/ 	.short	0x0100
        /*0952*/ 	.byte	0x08
	.zero		1


	//   ....[134]....
        /*0954*/ 	.word	0x00000e70
        /*0958*/ 	.word	0x000000ff
        /*095c*/ 	.word	0x00000218
        /*0960*/ 	.short	0x0100
        /*0962*/ 	.byte	0x08
	.zero		1


	//   ....[135]....
        /*0964*/ 	.word	0x00000e80
        /*0968*/ 	.word	0x000000ff
        /*096c*/ 	.word	0x000004c8
        /*0970*/ 	.short	0x0100
        /*0972*/ 	.byte	0x08
	.zero		1


	//   ....[136]....
        /*0974*/ 	.word	0x00000e90
        /*0978*/ 	.word	0x000000ff
        /*097c*/ 	.word	0x00000220
        /*0980*/ 	.short	0x0100
        /*0982*/ 	.byte	0x08
	.zero		1


	//   ....[137]....
        /*0984*/ 	.word	0x00000ea0
        /*0988*/ 	.word	0x000000ff
        /*098c*/ 	.word	0x000004d0
        /*0990*/ 	.short	0x0100
        /*0992*/ 	.byte	0x08
	.zero		1


	//   ....[138]....
        /*0994*/ 	.word	0x00000eb0
        /*0998*/ 	.word	0x000000ff
        /*099c*/ 	.word	0x00000228
        /*09a0*/ 	.short	0x0100
        /*09a2*/ 	.byte	0x08
	.zero		1


	//   ....[139]....
        /*09a4*/ 	.word	0x00000ec0
        /*09a8*/ 	.word	0x000000ff
        /*09ac*/ 	.word	0x000004d8
        /*09b0*/ 	.short	0x0100
        /*09b2*/ 	.byte	0x08
	.zero		1


	//   ....[140]....
        /*09b4*/ 	.word	0x00000ed0
        /*09b8*/ 	.word	0x000000ff
        /*09bc*/ 	.word	0x00000230
        /*09c0*/ 	.short	0x0100
        /*09c2*/ 	.byte	0x08
	.zero		1


	//   ....[141]....
        /*09c4*/ 	.word	0x00000ee0
        /*09c8*/ 	.word	0x000000ff
        /*09cc*/ 	.word	0x000004e0
        /*09d0*/ 	.short	0x0100
        /*09d2*/ 	.byte	0x08
	.zero		1


	//   ....[142]....
        /*09d4*/ 	.word	0x00000ef0
        /*09d8*/ 	.word	0x000000ff
        /*09dc*/ 	.word	0x00000238
        /*09e0*/ 	.short	0x0100
        /*09e2*/ 	.byte	0x08
	.zero		1


	//   ....[143]....
        /*09e4*/ 	.word	0x00000f00
        /*09e8*/ 	.word	0x000000ff
        /*09ec*/ 	.word	0x000004e8
        /*09f0*/ 	.short	0x0100
        /*09f2*/ 	.byte	0x08
	.zero		1


	//   ....[144]....
        /*09f4*/ 	.word	0x00000f10
        /*09f8*/ 	.word	0x000000ff
        /*09fc*/ 	.word	0x00000240
        /*0a00*/ 	.short	0x0100
        /*0a02*/ 	.byte	0x08
	.zero		1


	//   ....[145]....
        /*0a04*/ 	.word	0x00000f20
        /*0a08*/ 	.word	0x000000ff
        /*0a0c*/ 	.word	0x000004f0
        /*0a10*/ 	.short	0x0100
        /*0a12*/ 	.byte	0x08
	.zero		1


	//   ....[146]....
        /*0a14*/ 	.word	0x00000f30
        /*0a18*/ 	.word	0x000000ff
        /*0a1c*/ 	.word	0x00000248
        /*0a20*/ 	.short	0x0100
        /*0a22*/ 	.byte	0x08
	.zero		1


	//   ....[147]....
        /*0a24*/ 	.word	0x00000f40
        /*0a28*/ 	.word	0x000000ff
        /*0a2c*/ 	.word	0x000004f8
        /*0a30*/ 	.short	0x0100
        /*0a32*/ 	.byte	0x08
	.zero		1


	//   ....[148]....
        /*0a34*/ 	.word	0x00000f50
        /*0a38*/ 	.word	0x000000ff
        /*0a3c*/ 	.word	0x00000250
        /*0a40*/ 	.short	0x0100
        /*0a42*/ 	.byte	0x08
	.zero		1


	//   ....[149]....
        /*0a44*/ 	.word	0x00000f60
        /*0a48*/ 	.word	0x000000ff
        /*0a4c*/ 	.word	0x00000500
        /*0a50*/ 	.short	0x0100
        /*0a52*/ 	.byte	0x08
	.zero		1


	//   ....[150]....
        /*0a54*/ 	.word	0x00000f70
        /*0a58*/ 	.word	0x000000ff
        /*0a5c*/ 	.word	0x00000258
        /*0a60*/ 	.short	0x0100
        /*0a62*/ 	.byte	0x08
	.zero		1


	//   ....[151]....
        /*0a64*/ 	.word	0x00000f80
        /*0a68*/ 	.word	0x000000ff
        /*0a6c*/ 	.word	0x00000508
        /*0a70*/ 	.short	0x0100
        /*0a72*/ 	.byte	0x08
	.zero		1


	//   ....[152]....
        /*0a74*/ 	.word	0x00000f90
        /*0a78*/ 	.word	0x000000ff
        /*0a7c*/ 	.word	0x00000260
        /*0a80*/ 	.short	0x0100
        /*0a82*/ 	.byte	0x08
	.zero		1


	//   ....[153]....
        /*0a84*/ 	.word	0x00000fa0
        /*0a88*/ 	.word	0x000000ff
        /*0a8c*/ 	.word	0x00000510
        /*0a90*/ 	.short	0x0100
        /*0a92*/ 	.byte	0x08
	.zero		1


	//   ....[154]....
        /*0a94*/ 	.word	0x00000fb0
        /*0a98*/ 	.word	0x000000ff
        /*0a9c*/ 	.word	0x00000268
        /*0aa0*/ 	.short	0x0100
        /*0aa2*/ 	.byte	0x08
	.zero		1


	//   ....[155]....
        /*0aa4*/ 	.word	0x00000fc0
        /*0aa8*/ 	.word	0x000000ff
        /*0aac*/ 	.word	0x00000518
        /*0ab0*/ 	.short	0x0100
        /*0ab2*/ 	.byte	0x08
	.zero		1


	//   ....[156]....
        /*0ab4*/ 	.word	0x00000fd0
        /*0ab8*/ 	.word	0x000000ff
        /*0abc*/ 	.word	0x00000270
        /*0ac0*/ 	.short	0x0100
        /*0ac2*/ 	.byte	0x08
	.zero		1


	//   ....[157]....
        /*0ac4*/ 	.word	0x00000fe0
        /*0ac8*/ 	.word	0x000000ff
        /*0acc*/ 	.word	0x00000520
        /*0ad0*/ 	.short	0x0100
        /*0ad2*/ 	.byte	0x08
	.zero		1


	//   ....[158]....
        /*0ad4*/ 	.word	0x00000ff0
        /*0ad8*/ 	.word	0x000000ff
        /*0adc*/ 	.word	0x00000278
        /*0ae0*/ 	.short	0x0100
        /*0ae2*/ 	.byte	0x08
	.zero		1


	//   ....[159]....
        /*0ae4*/ 	.word	0x00001000
        /*0ae8*/ 	.word	0x000000ff
        /*0aec*/ 	.word	0x00000528
        /*0af0*/ 	.short	0x0100
        /*0af2*/ 	.byte	0x08
	.zero		1


	//   ....[160]....
        /*0af4*/ 	.word	0x00001010
        /*0af8*/ 	.word	0x000000ff
        /*0afc*/ 	.word	0x00000280
        /*0b00*/ 	.short	0x0100
        /*0b02*/ 	.byte	0x08
	.zero		1


	//   ....[161]....
        /*0b04*/ 	.word	0x00001020
        /*0b08*/ 	.word	0x000000ff
        /*0b0c*/ 	.word	0x00000530
        /*0b10*/ 	.short	0x0100
        /*0b12*/ 	.byte	0x08
	.zero		1


	//   ....[162]....
        /*0b14*/ 	.word	0x00001030
        /*0b18*/ 	.word	0x000000ff
        /*0b1c*/ 	.word	0x00000288
        /*0b20*/ 	.short	0x0100
        /*0b22*/ 	.byte	0x08
	.zero		1


	//   ....[163]....
        /*0b24*/ 	.word	0x00001040
        /*0b28*/ 	.word	0x000000ff
        /*0b2c*/ 	.word	0x00000538
        /*0b30*/ 	.short	0x0100
        /*0b32*/ 	.byte	0x08
	.zero		1


	//   ....[164]....
        /*0b34*/ 	.word	0x00001050
        /*0b38*/ 	.word	0x000000ff
        /*0b3c*/ 	.word	0x00000290
        /*0b40*/ 	.short	0x0100
        /*0b42*/ 	.byte	0x08
	.zero		1


	//   ....[165]....
        /*0b44*/ 	.word	0x00001060
        /*0b48*/ 	.word	0x000000ff
        /*0b4c*/ 	.word	0x00000540
        /*0b50*/ 	.short	0x0100
        /*0b52*/ 	.byte	0x08
	.zero		1


	//   ....[166]....
        /*0b54*/ 	.word	0x00001070
        /*0b58*/ 	.word	0x000000ff
        /*0b5c*/ 	.word	0x00000298
        /*0b60*/ 	.short	0x0100
        /*0b62*/ 	.byte	0x08
	.zero		1


	//   ....[167]....
        /*0b64*/ 	.word	0x00001080
        /*0b68*/ 	.word	0x000000ff
        /*0b6c*/ 	.word	0x00000548
        /*0b70*/ 	.short	0x0100
        /*0b72*/ 	.byte	0x08
	.zero		1


	//   ....[168]....
        /*0b74*/ 	.word	0x00001090
        /*0b78*/ 	.word	0x000000ff
        /*0b7c*/ 	.word	0x000002a0
        /*0b80*/ 	.short	0x0100
        /*0b82*/ 	.byte	0x08
	.zero		1


	//   ....[169]....
        /*0b84*/ 	.word	0x000010a0
        /*0b88*/ 	.word	0x000000ff
        /*0b8c*/ 	.word	0x00000550
        /*0b90*/ 	.short	0x0100
        /*0b92*/ 	.byte	0x08
	.zero		1


	//   ....[170]....
        /*0b94*/ 	.word	0x000010b0
        /*0b98*/ 	.word	0x000000ff
        /*0b9c*/ 	.word	0x000002a8
        /*0ba0*/ 	.short	0x0100
        /*0ba2*/ 	.byte	0x08
	.zero		1


	//   ....[171]....
        /*0ba4*/ 	.word	0x000010c0
        /*0ba8*/ 	.word	0x000000ff
        /*0bac*/ 	.word	0x00000558
        /*0bb0*/ 	.short	0x0100
        /*0bb2*/ 	.byte	0x08
	.zero		1


	//   ....[172]....
        /*0bb4*/ 	.word	0x000011f0
        /*0bb8*/ 	.word	0x000000ff
        /*0bbc*/ 	.word	0x00000560
        /*0bc0*/ 	.short	0x0100
        /*0bc2*/ 	.byte	0x09
	.zero		1


	//   ....[173]....
        /*0bc4*/ 	.word	0x00001200
        /*0bc8*/ 	.word	0x000000ff
        /*0bcc*/ 	.word	0x00000570
        /*0bd0*/ 	.short	0x0100
        /*0bd2*/ 	.byte	0x09
	.zero		1


	//   ....[174]....
        /*0bd4*/ 	.word	0x00001210
        /*0bd8*/ 	.word	0x000000ff
        /*0bdc*/ 	.word	0x00000568
        /*0be0*/ 	.short	0x0100
        /*0be2*/ 	.byte	0x09
	.zero		1


	//   ....[175]....
        /*0be4*/ 	.word	0x00001220
        /*0be8*/ 	.word	0x000000ff
        /*0bec*/ 	.word	0x00000578
        /*0bf0*/ 	.short	0x0100
        /*0bf2*/ 	.byte	0x09
	.zero		1


	//   ....[176]....
        /*0bf4*/ 	.word	0x00001300
        /*0bf8*/ 	.word	0x000000ff
        /*0bfc*/ 	.word	0x00000580
        /*0c00*/ 	.short	0x0100
        /*0c02*/ 	.byte	0x08
	.zero		1


	//   ....[177]....
        /*0c04*/ 	.word	0x00001310
        /*0c08*/ 	.word	0x000000ff
        /*0c0c*/ 	.word	0x00000588
        /*0c10*/ 	.short	0x0100
        /*0c12*/ 	.byte	0x08
	.zero		1


	//   ....[178]....
        /*0c14*/ 	.word	0x00001440
        /*0c18*/ 	.word	0x000000ff
        /*0c1c*/ 	.word	0x00000590
        /*0c20*/ 	.short	0x0100
        /*0c22*/ 	.byte	0x08
	.zero		1


	//   ....[179]....
        /*0c24*/ 	.word	0x00001450
        /*0c28*/ 	.word	0x000000ff
        /*0c2c*/ 	.word	0x000005a0
        /*0c30*/ 	.short	0x0100
        /*0c32*/ 	.byte	0x08
	.zero		1


	//   ....[180]....
        /*0c34*/ 	.word	0x00001460
        /*0c38*/ 	.word	0x000000ff
        /*0c3c*/ 	.word	0x00000598
        /*0c40*/ 	.short	0x0100
        /*0c42*/ 	.byte	0x08
	.zero		1


	//   ....[181]....
        /*0c44*/ 	.word	0x00001470
        /*0c48*/ 	.word	0x000000ff
        /*0c4c*/ 	.word	0x000005a8
        /*0c50*/ 	.short	0x0100
        /*0c52*/ 	.byte	0x08
	.zero		1


	//   ....[182]....
        /*0c54*/ 	.word	0x00001590
        /*0c58*/ 	.word	0x000000ff
        /*0c5c*/ 	.word	0x000005b0
        /*0c60*/ 	.short	0x0100
        /*0c62*/ 	.byte	0x09
	.zero		1


	//   ....[183]....
        /*0c64*/ 	.word	0x000015a0
        /*0c68*/ 	.word	0x000000ff
        /*0c6c*/ 	.word	0x000005d0
        /*0c70*/ 	.short	0x0100
        /*0c72*/ 	.byte	0x09
	.zero		1


	//   ....[184]....
        /*0c74*/ 	.word	0x000015b0
        /*0c78*/ 	.word	0x000000ff
        /*0c7c*/ 	.word	0x000005b8
        /*0c80*/ 	.short	0x0100
        /*0c82*/ 	.byte	0x09
	.zero		1


	//   ....[185]....
        /*0c84*/ 	.word	0x000015c0
        /*0c88*/ 	.word	0x000000ff
        /*0c8c*/ 	.word	0x000005d8
        /*0c90*/ 	.short	0x0100
        /*0c92*/ 	.byte	0x09
	.zero		1


	//   ....[186]....
        /*0c94*/ 	.word	0x000015d0
        /*0c98*/ 	.word	0x000000ff
        /*0c9c*/ 	.word	0x000005c0
        /*0ca0*/ 	.short	0x0100
        /*0ca2*/ 	.byte	0x09
	.zero		1


	//   ....[187]....
        /*0ca4*/ 	.word	0x000015e0
        /*0ca8*/ 	.word	0x000000ff
        /*0cac*/ 	.word	0x000005e0
        /*0cb0*/ 	.short	0x0100
        /*0cb2*/ 	.byte	0x09
	.zero		1


	//   ....[188]....
        /*0cb4*/ 	.word	0x000015f0
        /*0cb8*/ 	.word	0x000000ff
        /*0cbc*/ 	.word	0x000005c8
        /*0cc0*/ 	.short	0x0100
        /*0cc2*/ 	.byte	0x09
	.zero		1


	//   ....[189]....
        /*0cc4*/ 	.word	0x00001600
        /*0cc8*/ 	.word	0x000000ff
        /*0ccc*/ 	.word	0x000005e8
        /*0cd0*/ 	.short	0x0100
        /*0cd2*/ 	.byte	0x09
	.zero		1


	//   ....[190]....
        /*0cd4*/ 	.word	0x000016f0
        /*0cd8*/ 	.word	0x000000ff
        /*0cdc*/ 	.word	0x000005f0
        /*0ce0*/ 	.short	0x0100
        /*0ce2*/ 	.byte	0x08
	.zero		1


	//   ....[191]....
        /*0ce4*/ 	.word	0x00001700
        /*0ce8*/ 	.word	0x000000ff
        /*0cec*/ 	.word	0x00000600
        /*0cf0*/ 	.short	0x0100
        /*0cf2*/ 	.byte	0x08
	.zero		1


	//   ....[192]....
        /*0cf4*/ 	.word	0x00001710
        /*0cf8*/ 	.word	0x000000ff
        /*0cfc*/ 	.word	0x000005f8
        /*0d00*/ 	.short	0x0100
        /*0d02*/ 	.byte	0x08
	.zero		1


	//   ....[193]....
        /*0d04*/ 	.word	0x00001720
        /*0d08*/ 	.word	0x000000ff
        /*0d0c*/ 	.word	0x00000608
        /*0d10*/ 	.short	0x0100
        /*0d12*/ 	.byte	0x08
	.zero		1


	//   ....[194]....
        /*0d14*/ 	.word	0x00001810
        /*0d18*/ 	.word	0x000000ff
        /*0d1c*/ 	.word	0x00000610
        /*0d20*/ 	.short	0x0100
        /*0d22*/ 	.byte	0x06
	.zero		1


	//   ....[195]....
        /*0d24*/ 	.word	0x00002230
        /*0d28*/ 	.word	0x00000003
        /*0d2c*/ 	.word	0x00000600
        /*0d30*/ 	.short	0x010a
        /*0d32*/ 	.byte	0xff
	.zero		1


	//   ....[196]....
        /*0d34*/ 	.word	0x00002260
        /*0d38*/ 	.word	0x00000003
        /*0d3c*/ 	.word	0x000005f0
        /*0d40*/ 	.short	0x0101
        /*0d42*/ 	.byte	0xff
	.zero		1


	//   ....[197]....
        /*0d44*/ 	.word	0x00002360
        /*0d48*/ 	.word	0x000000ff
        /*0d4c*/ 	.word	0x000002b0
        /*0d50*/ 	.short	0x010a
        /*0d52*/ 	.byte	0x08
	.zero		1


	//   ....[198]....
        /*0d54*/ 	.word	0x00002430
        /*0d58*/ 	.word	0x000000ff
        /*0d5c*/ 	.word	0x000002b0
        /*0d60*/ 	.short	0x010a
        /*0d62*/ 	.byte	0x21
	.zero		1


	//   ....[199]....
        /*0d64*/ 	.word	0x000025e0
        /*0d68*/ 	.word	0x000000ff
        /*0d6c*/ 	.word	0x000002b0
        /*0d70*/ 	.short	0x010a
        /*0d72*/ 	.byte	0x08
	.zero		1


	//   ....[200]....
        /*0d74*/ 	.word	0x000026e0
        /*0d78*/ 	.word	0x000000ff
        /*0d7c*/ 	.word	0x00000588
        /*0d80*/ 	.short	0x0101
        /*0d82*/ 	.byte	0x04
	.zero		1


	//   ....[201]....
        /*0d84*/ 	.word	0x00002700
        /*0d88*/ 	.word	0x000000ff
        /*0d8c*/ 	.word	0x000002b0
        /*0d90*/ 	.short	0x010a
        /*0d92*/ 	.byte	0x08
	.zero		1


	//   ....[202]....
        /*0d94*/ 	.word	0x00002780
        /*0d98*/ 	.word	0x000000ff
        /*0d9c*/ 	.word	0x000002b0
        /*0da0*/ 	.short	0x010a
        /*0da2*/ 	.byte	0x11
	.zero		1


	//   ....[203]....
        /*0da4*/ 	.word	0x00002910
        /*0da8*/ 	.word	0x000000ff
        /*0dac*/ 	.word	0x000002b0
        /*0db0*/ 	.short	0x010a
        /*0db2*/ 	.byte	0x08
	.zero		1


	//   ....[204]....
        /*0db4*/ 	.word	0x00002a60
        /*0db8*/ 	.word	0x00000002
        /*0dbc*/ 	.word	0x00000590
        /*0dc0*/ 	.short	0x010a
        /*0dc2*/ 	.byte	0xff
	.zero		1


	//   ....[205]....
        /*0dc4*/ 	.word	0x00002b20
        /*0dc8*/ 	.word	0x00000002
        /*0dcc*/ 	.word	0x00000000
        /*0dd0*/ 	.short	0x0101
        /*0dd2*/ 	.byte	0xff
	.zero		1


	//   ....[206]....
        /*0dd4*/ 	.word	0x00003090
        /*0dd8*/ 	.word	0x000000ff
        /*0ddc*/ 	.word	0x00000000
        /*0de0*/ 	.short	0x010a
        /*0de2*/ 	.byte	0x05
	.zero		1


	//   ....[207]....
        /*0de4*/ 	.word	0x00003120
        /*0de8*/ 	.word	0x000000ff
        /*0dec*/ 	.word	0x00000000
        /*0df0*/ 	.short	0x010a
        /*0df2*/ 	.byte	0x05
	.zero		1


	//   ....[208]....
        /*0df4*/ 	.word	0x000032b0
        /*0df8*/ 	.word	0x00000000
        /*0dfc*/ 	.word	0x000005f0
        /*0e00*/ 	.short	0x010a
        /*0e02*/ 	.byte	0xff
	.zero		1


	//   ....[209]....
        /*0e04*/ 	.word	0x00003320
        /*0e08*/ 	.word	0x00000004
        /*0e0c*/ 	.word	0x00000000
        /*0e10*/ 	.short	0x0101
        /*0e12*/ 	.byte	0xff
	.zero		1


	//   ....[210]....
        /*0e14*/ 	.word	0x00003340
        /*0e18*/ 	.word	0x000000ff
        /*0e1c*/ 	.word	0x000005a0
        /*0e20*/ 	.short	0x010a
        /*0e22*/ 	.byte	0x05
	.zero		1


	//   ....[211]....
        /*0e24*/ 	.word	0x00003460
        /*0e28*/ 	.word	0x00000000
        /*0e2c*/ 	.word	0x00000590
        /*0e30*/ 	.short	0x010a
        /*0e32*/ 	.byte	0xff
	.zero		1


	//   ....[212]....
        /*0e34*/ 	.word	0x00003560
        /*0e38*/ 	.word	0x00000000
        /*0e3c*/ 	.word	0x00000000
        /*0e40*/ 	.short	0x0101
        /*0e42*/ 	.byte	0xff
	.zero		1


	//   ....[213]....
        /*0e44*/ 	.word	0x000035f0
        /*0e48*/ 	.word	0x000000ff
        /*0e4c*/ 	.word	0x000005a0
        /*0e50*/ 	.short	0x0106
        /*0e52*/ 	.byte	0x05
	.zero		1


	//   ....[214]....
        /*0e54*/ 	.word	0x00003610
        /*0e58*/ 	.word	0x000000ff
        /*0e5c*/ 	.word	0x000005a0
        /*0e60*/ 	.short	0x010a
        /*0e62*/ 	.byte	0x05
	.zero		1


	//   ....[215]....
        /*0e64*/ 	.word	0x000036a0
        /*0e68*/ 	.word	0x000000ff
        /*0e6c*/ 	.word	0x000005a0
        /*0e70*/ 	.short	0x0106
        /*0e72*/ 	.byte	0x04
	.zero		1


	//   ....[216]....
        /*0e74*/ 	.word	0x000036e0
        /*0e78*/ 	.word	0x00000000
        /*0e7c*/ 	.word	0x000005a0
        /*0e80*/ 	.short	0x010a
        /*0e82*/ 	.byte	0xff
	.zero		1


	//   ....[217]....
        /*0e84*/ 	.word	0x00003920
        /*0e88*/ 	.word	0x000000ff
        /*0e8c*/ 	.word	0x00000008
        /*0e90*/ 	.short	0x010a
        /*0e92*/ 	.byte	0x06
	.zero		1


	//   ....[218]....
        /*0e94*/ 	.word	0x00003940
        /*0e98*/ 	.word	0x000000ff
        /*0e9c*/ 	.word	0x00000008
        /*0ea0*/ 	.short	0x010a
        /*0ea2*/ 	.byte	0x06
	.zero		1


	//   ....[219]....
        /*0ea4*/ 	.word	0x00003ad0
        /*0ea8*/ 	.word	0x000000ff
        /*0eac*/ 	.word	0x00000008
        /*0eb0*/ 	.short	0x010a
        /*0eb2*/ 	.byte	0x06
	.zero		1


	//   ....[220]....
        /*0eb4*/ 	.word	0x00003af0
        /*0eb8*/ 	.word	0x000000ff
        /*0ebc*/ 	.word	0x00000008
        /*0ec0*/ 	.short	0x010a
        /*0ec2*/ 	.byte	0x06
	.zero		1


	//   ....[221]....
        /*0ec4*/ 	.word	0x00003bb0
        /*0ec8*/ 	.word	0x000000ff
        /*0ecc*/ 	.word	0x00000000
        /*0ed0*/ 	.short	0x0101
        /*0ed2*/ 	.byte	0x07
	.zero		1


	//   ....[222]....
        /*0ed4*/ 	.word	0x00003e90
        /*0ed8*/ 	.word	0x00000000
        /*0edc*/ 	.word	0x00000590
        /*0ee0*/ 	.short	0x010a
        /*0ee2*/ 	.byte	0xff
	.zero		1


	//   ....[223]....
        /*0ee4*/ 	.word	0x00003f50
        /*0ee8*/ 	.word	0x00000000
        /*0eec*/ 	.word	0x00000000
        /*0ef0*/ 	.short	0x0101
        /*0ef2*/ 	.byte	0xff
	.zero		1


	//   ....[224]....
        /*0ef4*/ 	.word	0x00004000
        /*0ef8*/ 	.word	0x000000ff
        /*0efc*/ 	.word	0x00000000
        /*0f00*/ 	.short	0x010a
        /*0f02*/ 	.byte	0x06
	.zero		1


	//   ....[225]....
        /*0f04*/ 	.word	0x00004010
        /*0f08*/ 	.word	0x000000ff
        /*0f0c*/ 	.word	0x000005d0
        /*0f10*/ 	.short	0x010a
        /*0f12*/ 	.byte	0x0b
	.zero		1


	//   ....[226]....
        /*0f14*/ 	.word	0x000040d0
        /*0f18*/ 	.word	0x000000ff
        /*0f1c*/ 	.word	0x00000000
        /*0f20*/ 	.short	0x010a
        /*0f22*/ 	.byte	0x09
	.zero		1


	//   ....[227]....
        /*0f24*/ 	.word	0x00004210
        /*0f28*/ 	.word	0x000000ff
        /*0f2c*/ 	.word	0x00000000
        /*0f30*/ 	.short	0x010a
        /*0f32*/ 	.byte	0x06
	.zero		1


	//   ....[228]....
        /*0f34*/ 	.word	0x00004410
        /*0f38*/ 	.word	0x000000ff
        /*0f3c*/ 	.word	0x00000000
        /*0f40*/ 	.short	0x010a
        /*0f42*/ 	.byte	0x07
	.zero		1


	//   ....[229]....
        /*0f44*/ 	.word	0x000044a0
        /*0f48*/ 	.word	0x000000ff
        /*0f4c*/ 	.word	0x00000000
        /*0f50*/ 	.short	0x010a
        /*0f52*/ 	.byte	0x07
	.zero		1


	//   ....[230]....
        /*0f54*/ 	.word	0x00004530
        /*0f58*/ 	.word	0x000000ff
        /*0f5c*/ 	.word	0x00000000
        /*0f60*/ 	.short	0x010a
        /*0f62*/ 	.byte	0x07
	.zero		1


	//   ....[231]....
        /*0f64*/ 	.word	0x000045d0
        /*0f68*/ 	.word	0x00000000
        /*0f6c*/ 	.word	0x00000000
        /*0f70*/ 	.short	0x010a
        /*0f72*/ 	.byte	0xff
	.zero		1


	//   ....[232]....
        /*0f74*/ 	.word	0x00004610
        /*0f78*/ 	.word	0x00000000
        /*0f7c*/ 	.word	0x00000000
        /*0f80*/ 	.short	0x010a
        /*0f82*/ 	.byte	0xff
	.zero		1


	//   ....[233]....
        /*0f84*/ 	.word	0x00004680
        /*0f88*/ 	.word	0x000000ff
        /*0f8c*/ 	.word	0x00000000
        /*0f90*/ 	.short	0x0101
        /*0f92*/ 	.byte	0x05
	.zero		1


	//   ....[234]....
        /*0f94*/ 	.word	0x000046c0
        /*0f98*/ 	.word	0x000000ff
        /*0f9c*/ 	.word	0x00000610
        /*0fa0*/ 	.short	0x010a
        /*0fa2*/ 	.byte	0x08
	.zero		1


	//   ....[235]....
        /*0fa4*/ 	.word	0x00004710
        /*0fa8*/ 	.word	0x000000ff
        /*0fac*/ 	.word	0x00000000
        /*0fb0*/ 	.short	0x0101
        /*0fb2*/ 	.byte	0x05
	.zero		1


	//   ....[236]....
        /*0fb4*/ 	.word	0x00004b10
        /*0fb8*/ 	.word	0x00000000
        /*0fbc*/ 	.word	0x00000590
        /*0fc0*/ 	.short	0x010a
        /*0fc2*/ 	.byte	0xff
	.zero		1


	//   ....[237]....
        /*0fc4*/ 	.word	0x00004bf0
        /*0fc8*/ 	.word	0x00000000
        /*0fcc*/ 	.word	0x00000000
        /*0fd0*/ 	.short	0x0101
        /*0fd2*/ 	.byte	0xff
	.zero		1


	//   ....[238]....
        /*0fd4*/ 	.word	0x00004f10
        /*0fd8*/ 	.word	0x000000ff
        /*0fdc*/ 	.word	0x00000588
        /*0fe0*/ 	.short	0x010a
        /*0fe2*/ 	.byte	0x06
	.zero		1


	//   ....[239]....
        /*0fe4*/ 	.word	0x000050f0
        /*0fe8*/ 	.word	0x000000ff
        /*0fec*/ 	.word	0x00000570
        /*0ff0*/ 	.short	0x010a
        /*0ff2*/ 	.byte	0x0d
	.zero		1


	//   ....[240]....
        /*0ff4*/ 	.word	0x00005400
        /*0ff8*/ 	.word	0x000000ff
        /*0ffc*/ 	.word	0x00000560
        /*1000*/ 	.short	0x010b
        /*1002*/ 	.byte	0x0d
	.zero		1


	//   ....[241]....
        /*1004*/ 	.word	0x00005460
        /*1008*/ 	.word	0x000000ff
        /*100c*/ 	.word	0x00000000
        /*1010*/ 	.short	0x0101
        /*1012*/ 	.byte	0x0e
	.zero		1


	//   ....[242]....
        /*1014*/ 	.word	0x000054b0
        /*1018*/ 	.word	0x000000ff
        /*101c*/ 	.word	0x00000000
        /*1020*/ 	.short	0x010a
        /*1022*/ 	.byte	0x04
	.zero		1


	//   ....[243]....
        /*1024*/ 	.word	0x00005550
        /*1028*/ 	.word	0x00000000
        /*102c*/ 	.word	0x00000000
        /*1030*/ 	.short	0x010a
        /*1032*/ 	.byte	0xff
	.zero		1


	//   ....[244]....
        /*1034*/ 	.word	0x000058d0
        /*1038*/ 	.word	0x00000000
        /*103c*/ 	.word	0x00000590
        /*1040*/ 	.short	0x010a
        /*1042*/ 	.byte	0xff
	.zero		1


	//   ....[245]....
        /*1044*/ 	.word	0x000059e0
        /*1048*/ 	.word	0x00000000
        /*104c*/ 	.word	0x00000000
        /*1050*/ 	.short	0x0101
        /*1052*/ 	.byte	0xff
	.zero		1


	//   ....[246]....
        /*1054*/ 	.word	0x00006340
        /*1058*/ 	.word	0x00000003
        /*105c*/ 	.word	0x00000560
        /*1060*/ 	.short	0x010a
        /*1062*/ 	.byte	0xff
	.zero		1


	//   ....[247]....
        /*1064*/ 	.word	0x00006350
        /*1068*/ 	.word	0x0000004c
        /*106c*/ 	.word	0x000005b0
        /*1070*/ 	.short	0x010a
        /*1072*/ 	.byte	0xff
	.zero		1


	//   ....[248]....
        /*1074*/ 	.word	0x000064a0
        /*1078*/ 	.word	0x00000003
        /*107c*/ 	.word	0x00000560
        /*1080*/ 	.short	0x010a
        /*1082*/ 	.byte	0xff
	.zero		1


	//   ....[249]....
        /*1084*/ 	.word	0x00006540
        /*1088*/ 	.word	0x0000004c
        /*108c*/ 	.word	0x000005b0
        /*1090*/ 	.short	0x010a
        /*1092*/ 	.byte	0xff
	.zero		1


	//   ....[250]....
        /*1094*/ 	.word	0x00006a40
        /*1098*/ 	.word	0x00000011
        /*109c*/ 	.word	0x00000000
        /*10a0*/ 	.short	0x0101
        /*10a2*/ 	.byte	0xff
	.zero		1


	//   ....[251]....
        /*10a4*/ 	.word	0x00006cf0
        /*10a8*/ 	.word	0x00000002
        /*10ac*/ 	.word	0x00000000
        /*10b0*/ 	.short	0x0101
        /*10b2*/ 	.byte	0xff
	.zero		1


	//   ....[252]....
        /*10b4*/ 	.word	0x00006f90
        /*10b8*/ 	.word	0x00000003
        /*10bc*/ 	.word	0x00000600
        /*10c0*/ 	.short	0x010a
        /*10c2*/ 	.byte	0xff
	.zero		1


	//   ....[253]....
        /*10c4*/ 	.word	0x00006ff0
        /*10c8*/ 	.word	0x00000002
        /*10cc*/ 	.word	0x000002b0
        /*10d0*/ 	.short	0x010a
        /*10d2*/ 	.byte	0xff
	.zero		1


	//   ....[254]....
        /*10d4*/ 	.word	0x00007050
        /*10d8*/ 	.word	0x00000002
        /*10dc*/ 	.word	0x000002b0
        /*10e0*/ 	.short	0x010a
        /*10e2*/ 	.byte	0xff
	.zero		1


	//   ....[255]....
        /*10e4*/ 	.word	0x000070a0
        /*10e8*/ 	.word	0x00000002
        /*10ec*/ 	.word	0x00000590
        /*10f0*/ 	.short	0x010a
        /*10f2*/ 	.byte	0xff
	.zero		1


	//   ....[0]....
        /*10f4*/ 	.word	0x00007100
        /*10f8*/ 	.word	0x00000002
        /*10fc*/ 	.word	0x00000000
        /*1100*/ 	.short	0x010a
        /*1102*/ 	.byte	0xff
	.zero		1


	//   ....[1]....
        /*1104*/ 	.word	0x00007160
        /*1108*/ 	.word	0x00000002
        /*110c*/ 	.word	0x00000000
        /*1110*/ 	.short	0x010a
        /*1112*/ 	.byte	0xff
	.zero		1


	//   ....[2]....
        /*1114*/ 	.word	0x000071b0
        /*1118*/ 	.word	0x00000000
        /*111c*/ 	.word	0x000005f0
        /*1120*/ 	.short	0x010a
        /*1122*/ 	.byte	0xff
	.zero		1


	//   ....[3]....
        /*1124*/ 	.word	0x00007210
        /*1128*/ 	.word	0x00000000
        /*112c*/ 	.word	0x000005a0
        /*1130*/ 	.short	0x010a
        /*1132*/ 	.byte	0xff
	.zero		1


	//   ....[4]....
        /*1134*/ 	.word	0x00007260
        /*1138*/ 	.word	0x00000000
        /*113c*/ 	.word	0x00000590
        /*1140*/ 	.short	0x010a
        /*1142*/ 	.byte	0xff
	.zero		1


	//   ....[5]....
        /*1144*/ 	.word	0x000072c0
        /*1148*/ 	.word	0x00000000
        /*114c*/ 	.word	0x000005a0
        /*1150*/ 	.short	0x010a
        /*1152*/ 	.byte	0xff
	.zero		1


	//   ....[6]....
        /*1154*/ 	.word	0x00007320
        /*1158*/ 	.word	0x00000004
        /*115c*/ 	.word	0x00000008
        /*1160*/ 	.short	0x010a
        /*1162*/ 	.byte	0xff
	.zero		1


	//   ....[7]....
        /*1164*/ 	.word	0x00007400
        /*1168*/ 	.word	0x00000002
        /*116c*/ 	.word	0x00000008
        /*1170*/ 	.short	0x010a
        /*1172*/ 	.byte	0xff
	.zero		1


	//   ....[8]....
        /*1174*/ 	.word	0x00007450
        /*1178*/ 	.word	0x00000000
        /*117c*/ 	.word	0x00000590
        /*1180*/ 	.short	0x010a
        /*1182*/ 	.byte	0xff
	.zero		1


	//   ....[9]....
        /*1184*/ 	.word	0x000074b0
        /*1188*/ 	.word	0x00000000
        /*118c*/ 	.word	0x000005d0
        /*1190*/ 	.short	0x010a
        /*1192*/ 	.byte	0xff
	.zero		1


	//   ....[10]....
        /*1194*/ 	.word	0x00007510
        /*1198*/ 	.word	0x00000000
        /*119c*/ 	.word	0x00000000
        /*11a0*/ 	.short	0x010a
        /*11a2*/ 	.byte	0xff
	.zero		1


	//   ....[11]....
        /*11a4*/ 	.word	0x00007570
        /*11a8*/ 	.word	0x00000000
        /*11ac*/ 	.word	0x00000000
        /*11b0*/ 	.short	0x010a
        /*11b2*/ 	.byte	0xff
	.zero		1


	//   ....[12]....
        /*11b4*/ 	.word	0x000075d0
        /*11b8*/ 	.word	0x00000000
        /*11bc*/ 	.word	0x00000000
        /*11c0*/ 	.short	0x010a
        /*11c2*/ 	.byte	0xff
	.zero		1


	//   ....[13]....
        /*11c4*/ 	.word	0x00007630
        /*11c8*/ 	.word	0x00000000
        /*11cc*/ 	.word	0x00000000
        /*11d0*/ 	.short	0x010a
        /*11d2*/ 	.byte	0xff
	.zero		1


	//   ....[14]....
        /*11d4*/ 	.word	0x00007690
        /*11d8*/ 	.word	0x00000000
        /*11dc*/ 	.word	0x00000610
        /*11e0*/ 	.short	0x010a
        /*11e2*/ 	.byte	0xff
	.zero		1


	//   ....[15]....
        /*11e4*/ 	.word	0x000076e0
        /*11e8*/ 	.word	0x00000000
        /*11ec*/ 	.word	0x00000590
        /*11f0*/ 	.short	0x010a
        /*11f2*/ 	.byte	0xff
	.zero		1


	//   ....[16]....
        /*11f4*/ 	.word	0x00007740
        /*11f8*/ 	.word	0x00000000
        /*11fc*/ 	.word	0x00000588
        /*1200*/ 	.short	0x010a
        /*1202*/ 	.byte	0xff
	.zero		1


	//   ....[17]....
        /*1204*/ 	.word	0x000077a0
        /*1208*/ 	.word	0x00000003
        /*120c*/ 	.word	0x00000570
        /*1210*/ 	.short	0x010a
        /*1212*/ 	.byte	0xff
	.zero		1


	//   ....[18]....
        /*1214*/ 	.word	0x00007800
        /*1218*/ 	.word	0x00000000
        /*121c*/ 	.word	0x00000000
        /*1220*/ 	.short	0x010a
        /*1222*/ 	.byte	0xff
	.zero		1


	//   ....[19]....
        /*1224*/ 	.word	0x00007850
        /*1228*/ 	.word	0x00000000
        /*122c*/ 	.word	0x00000590
        /*1230*/ 	.short	0x010a
        /*1232*/ 	.byte	0xff
	.zero		1


	//   ....[20]....
        /*1234*/ 	.word	0x000078a0
        /*1238*/ 	.word	0x00000003
        /*123c*/ 	.word	0x00000560
        /*1240*/ 	.short	0x010a
        /*1242*/ 	.byte	0xff
	.zero		1


	//   ....[21]....
        /*1244*/ 	.word	0x000078f0
        /*1248*/ 	.word	0x0000004c
        /*124c*/ 	.word	0x000005b0
        /*1250*/ 	.short	0x010a
        /*1252*/ 	.byte	0xff
	.zero		1


	//----- nvinfo : EIATTR_NUM_MBARRIERS
	.align		4
.L_47:
        /*1254*/ 	.byte	0x03, 0x38
        /*1256*/ 	.short	0x00c3


	//----- nvinfo : EIATTR_EXIT_INSTR_OFFSETS
	.align		4
        /*1258*/ 	.byte	0x04, 0x1c
        /*125a*/ 	.short	(.L_49 - .L_48)


	//   ....[0]....
.L_48:
        /*125c*/ 	.word	0x000031b0


	//   ....[1]....
        /*1260*/ 	.word	0x000036b0


	//   ....[2]....
        /*1264*/ 	.word	0x00003710


	//   ....[3]....
        /*1268*/ 	.word	0x00004940


	//   ....[4]....
        /*126c*/ 	.word	0x00005580


	//   ....[5]....
        /*1270*/ 	.word	0x000055c0


	//   ....[6]....
        /*1274*/ 	.word	0x00006ea0


	//   ....[7]....
        /*1278*/ 	.word	0x00006f20


	//   ....[8]....
        /*127c*/ 	.word	0x00006f50


	//   ....[9]....
        /*1280*/ 	.word	0x00006f80


	//----- nvinfo : EIATTR_MAX_THREADS
	.align		4
.L_49:
        /*1284*/ 	.byte	0x04, 0x05
        /*1286*/ 	.short	(.L_51 - .L_50)
.L_50:
        /*1288*/ 	.word	0x00000100
        /*128c*/ 	.word	0x00000001
        /*1290*/ 	.word	0x00000001


	//----- nvinfo : EIATTR_CRS_STACK_SIZE
	.align		4
.L_51:
        /*1294*/ 	.byte	0x04, 0x1e
        /*1296*/ 	.short	(.L_53 - .L_52)
.L_52:
        /*1298*/ 	.word	0x00000000


	//----- nvinfo : EIATTR_CBANK_PARAM_SIZE
	.align		4
.L_53:
        /*129c*/ 	.byte	0x03, 0x19
        /*129e*/ 	.short	0x0800


	//----- nvinfo : EIATTR_PARAM_CBANK
	.align		4
        /*12a0*/ 	.byte	0x04, 0x0a
        /*12a2*/ 	.short	(.L_55 - .L_54)
	.align		4
.L_54:
        /*12a4*/ 	.word	index@(.nv.constant0._ZN7cutlass13device_kernelINS_4gemm6kernel13GemmUniversalIN4cute5tupleIJiiiiEEENS1_10collective13CollectiveMmaINS1_35MainloopSm100TmaUmmaWarpSpecializedILi86ELi2ELi4ENS5_IJNS4_1CILi2EEENSA_ILi1EEESC_EEEEENS5_IJNSA_ILi128EEENSA_ILi32EEENSA_ILi16EEEEEENS_10bfloat16_tENS5_IJlSC_lEEESJ_SK_NS4_8TiledMMAINS4_8MMA_AtomIJNS4_26SM100_MMA_F16BF16_2x1SM_SSISJ_SJ_fLi128ELi32ELNS4_4UMMA5MajorE0ELSP_0ELNSO_7ScaleInE0ELSQ_0EEEEEENS4_6LayoutINS5_IJSC_SC_SC_EEENS5_IJNSA_ILi0EEESV_SV_EEEEENS5_IJNS4_10UnderscoreESY_SY_EEEEENS4_18SM100_TMA_2SM_LOADENS4_14ComposedLayoutINS4_7SwizzleILi1ELi4ELi3EEENS4_18smem_ptr_flag_bitsILi16EEENST_INS5_IJNSA_ILi8EEESH_EEENS5_IJSH_SC_EEEEEEEvNS4_8identityES11_S1B_vS1C_EENS_8epilogue10collective18CollectiveEpilogueINS1E_23Sm100TmaWarpSpecializedILi2ELi1ELi16ELb1ELb0EEEJNS5_IJNSA_ILi64EEESG_SH_EEENS5_IJNST_IS1J_SC_EENST_ISG_SC_EEEEESJ_SK_SJ_SK_NS1E_6fusion15FusionCallbacksIS1I_NS1O_17LinearCombinationISJ_fSJ_fLNS_15FloatRoundStyleE2EEES1K_S1N_JEEENS4_5SM1004TMEM4LOAD26SM100_TMEM_LOAD_32dp32b16xENS4_13SM90_TMA_LOADENS12_INS13_ILi2ELi4ELi3EEES16_NST_INS5_IJS17_SG_EEENS5_IJSG_SC_EEEEEEENS4_39AutoVectorizingCopyWithAssumedAlignmentILi128EEENS4_14SM90_TMA_STOREES23_S25_S25_EEEvvEEEEvNT_6ParamsE)
        /*12a8*/ 	.short	0x0380
        /*12aa*/ 	.short	0x0800


	//----- nvinfo : EIATTR_SW_WAR
	.align		4
.L_55:
        /*12ac*/ 	.byte	0x04, 0x36
        /*12ae*/ 	.short	(.L_57 - .L_56)
.L_56:
        /*12b0*/ 	.word	0x00000008
.L_57:


//--------------------- .nv.callgraph             --------------------------
	.section	.nv.callgraph,"",@"SHT_CUDA_CALLGRAPH"
	.align	4
	.sectionentsize	8
	.align		4
        /*0000*/ 	.word	0x00000000
	.align		4
        /*0004*/ 	.word	0xffffffff
	.align		4
        /*0008*/ 	.word	index@(_ZN7cutlass13device_kernelINS_4gemm6kernel13GemmUniversalIN4cute5tupleIJiiiiEEENS1_10collective13CollectiveMmaINS1_35MainloopSm100TmaUmmaWarpSpecializedILi86ELi2ELi4ENS5_IJNS4_1CILi2EEENSA_ILi1EEESC_EEEEENS5_IJNSA_ILi128EEENSA_ILi32EEENSA_ILi16EEEEEENS_10bfloat16_tENS5_IJlSC_lEEESJ_SK_NS4_8TiledMMAINS4_8MMA_AtomIJNS4_26SM100_MMA_F16BF16_2x1SM_SSISJ_SJ_fLi128ELi32ELNS4_4UMMA5MajorE0ELSP_0ELNSO_7ScaleInE0ELSQ_0EEEEEENS4_6LayoutINS5_IJSC_SC_SC_EEENS5_IJNSA_ILi0EEESV_SV_EEEEENS5_IJNS4_10UnderscoreESY_SY_EEEEENS4_18SM100_TMA_2SM_LOADENS4_14ComposedLayoutINS4_7SwizzleILi1ELi4ELi3EEENS4_18smem_ptr_flag_bitsILi16EEENST_INS5_IJNSA_ILi8EEESH_EEENS5_IJSH_SC_EEEEEEEvNS4_8identityES11_S1B_vS1C_EENS_8epilogue10collective18CollectiveEpilogueINS1E_23Sm100TmaWarpSpecializedILi2ELi1ELi16ELb1ELb0EEEJNS5_IJNSA_ILi64EEESG_SH_EEENS5_IJNST_IS1J_SC_EENST_ISG_SC_EEEEESJ_SK_SJ_SK_NS1E_6fusion15FusionCallbacksIS1I_NS1O_17LinearCombinationISJ_fSJ_fLNS_15FloatRoundStyleE2EEES1K_S1N_JEEENS4_5SM1004TMEM4LOAD26SM100_TMEM_LOAD_32dp32b16xENS4_13SM90_TMA_LOADENS12_INS13_ILi2ELi4ELi3EEES16_NST_INS5_IJS17_SG_EEENS5_IJSG_SC_EEEEEEENS4_39AutoVectorizingCopyWithAssumedAlignmentILi128EEENS4_14SM90_TMA_STOREES23_S25_S25_EEEvvEEEEvNT_6ParamsE)
	.align		4
        /*000c*/ 	.word	index@(__assertfail)
	.align		4
        /*0010*/ 	.word	0x00000000
	.align		4
        /*0014*/ 	.word	0xfffffffe
	.align		4
        /*0018*/ 	.word	0x00000000
	.align		4
        /*001c*/ 	.word	0xfffffffd
	.align		4
        /*0020*/ 	.word	0x00000000
	.align		4
        /*0024*/ 	.word	0xfffffffc


//--------------------- .nv.constant4             --------------------------
	.section	.nv.constant4,"a",@progbits
	.align	8
	.align		8
.nv.constant4:
        /*0000*/ 	.dword	__assertfail
	.align		8
        /*0008*/ 	.dword	__unnamed_1
	.align		8
        /*0010*/ 	.dword	__unnamed_2
	.align		8
        /*0018*/ 	.dword	_ZN40_INTERNAL_1d5c2133_4_k_cu_ff2218a0_158764cuda3std3__45__cpo5beginE
	.align		8
        /*0020*/ 	.dword	_ZN40_INTERNAL_1d5c2133_4_k_cu_ff2218a0_158764cuda3std3__45__cpo3endE
	.align		8
        /*0028*/ 	.dword	_ZN40_INTERNAL_1d5c2133_4_k_cu_ff2218a0_158764cuda3std3__45__cpo6cbeginE
	.align		8
        /*0030*/ 	.dword	_ZN40_INTERNAL_1d5c2133_4_k_cu_ff2218a0_158764cuda3std3__45__cpo4cendE
	.align		8
        /*0038*/ 	.dword	_ZN40_INTERNAL_1d5c2133_4_k_cu_ff2218a0_158764cuda3std3__442_GLOBAL__N__1d5c2133_4_k_cu_ff2218a0_158766ignoreE
	.align		8
        /*0040*/ 	.dword	_ZN40_INTERNAL_1d5c2133_4_k_cu_ff2218a0_158764cuda3std3__419piecewise_constructE
	.align		8
        /*0048*/ 	.dword	_ZN40_INTERNAL_1d5c2133_4_k_cu_ff2218a0_158764cuda3std3__48in_placeE
	.align		8
        /*0050*/ 	.dword	_ZN40_INTERNAL_1d5c2133_4_k_cu_ff2218a0_158764cuda3std6ranges3__45__cpo4swapE
	.align		8
        /*0058*/ 	.dword	_ZN40_INTERNAL_1d5c2133_4_k_cu_ff2218a0_158764cuda3std6ranges3__45__cpo9iter_moveE
	.align		8
        /*0060*/ 	.dword	_ZN40_INTERNAL_1d5c2133_4_k_cu_ff2218a0_158764cute7productE
	.align		8
        /*0068*/ 	.dword	_ZN40_INTERNAL_1d5c2133_4_k_cu_ff2218a0_158764cute1_E
	.align		8
        /*0070*/ 	.dword	$str$25
	.align		8
        /*0078*/ 	.dword	$str$26
	.align		8
        /*0080*/ 	.dword	$str$27
	.align		8
        /*0088*/ 	.dword	$str$28


//--------------------- .text._ZN7cutlass13device_kernelINS_4gemm6kernel13GemmUniversalIN4cute5tupleIJiiiiEEENS1_10collective13CollectiveMmaINS1_35MainloopSm100TmaUmmaWarpSpecializedILi86ELi2ELi4ENS5_IJNS4_1CILi2EEENSA_ILi1EEESC_EEEEENS5_IJNSA_ILi128EEENSA_ILi32EEENSA_ILi16EEEEEENS_10bfloat16_tENS5_IJlSC_lEEESJ_SK_NS4_8TiledMMAINS4_8MMA_AtomIJNS4_26SM100_MMA_F16BF16_2x1SM_SSISJ_SJ_fLi128ELi32ELNS4_4UMMA5MajorE0ELSP_0ELNSO_7ScaleInE0ELSQ_0EEEEEENS4_6LayoutINS5_IJSC_SC_SC_EEENS5_IJNSA_ILi0EEESV_SV_EEEEENS5_IJNS4_10UnderscoreESY_SY_EEEEENS4_18SM100_TMA_2SM_LOADENS4_14ComposedLayoutINS4_7SwizzleILi1ELi4ELi3EEENS4_18smem_ptr_flag_bitsILi16EEENST_INS5_IJNSA_ILi8EEESH_EEENS5_IJSH_SC_EEEEEEEvNS4_8identityES11_S1B_vS1C_EENS_8epilogue10collective18CollectiveEpilogueINS1E_23Sm100TmaWarpSpecializedILi2ELi1ELi16ELb1ELb0EEEJNS5_IJNSA_ILi64EEESG_SH_EEENS5_IJNST_IS1J_SC_EENST_ISG_SC_EEEEESJ_SK_SJ_SK_NS1E_6fusion15FusionCallbacksIS1I_NS1O_17LinearCombinationISJ_fSJ_fLNS_15FloatRoundStyleE2EEES1K_S1N_JEEENS4_5SM1004TMEM4LOAD26SM100_TMEM_LOAD_32dp32b16xENS4_13SM90_TMA_LOADENS12_INS13_ILi2ELi4ELi3EEES16_NST_INS5_IJS17_SG_EEENS5_IJSG_SC_EEEEEEENS4_39AutoVectorizingCopyWithAssumedAlignmentILi128EEENS4_14SM90_TMA_STOREES23_S25_S25_EEEvvEEEEvNT_6ParamsE --------------------------
	.section	.text._ZN7cutlass13device_kernelINS_4gemm6kernel13GemmUniversalIN4cute5tupleIJiiiiEEENS1_10collective13CollectiveMmaINS1_35MainloopSm100TmaUmmaWarpSpecializedILi86ELi2ELi4ENS5_IJNS4_1CILi2EEENSA_ILi1EEESC_EEEEENS5_IJNSA_ILi128EEENSA_ILi32EEENSA_ILi16EEEEEENS_10bfloat16_tENS5_IJlSC_lEEESJ_SK_NS4_8TiledMMAINS4_8MMA_AtomIJNS4_26SM100_MMA_F16BF16_2x1SM_SSISJ_SJ_fLi128ELi32ELNS4_4UMMA5MajorE0ELSP_0ELNSO_7ScaleInE0ELSQ_0EEEEEENS4_6LayoutINS5_IJSC_SC_SC_EEENS5_IJNSA_ILi0EEESV_SV_EEEEENS5_IJNS4_10UnderscoreESY_SY_EEEEENS4_18SM100_TMA_2SM_LOADENS4_14ComposedLayoutINS4_7SwizzleILi1ELi4ELi3EEENS4_18smem_ptr_flag_bitsILi16EEENST_INS5_IJNSA_ILi8EEESH_EEENS5_IJSH_SC_EEEEEEEvNS4_8identityES11_S1B_vS1C_EENS_8epilogue10collective18CollectiveEpilogueINS1E_23Sm100TmaWarpSpecializedILi2ELi1ELi16ELb1ELb0EEEJNS5_IJNSA_ILi64EEESG_SH_EEENS5_IJNST_IS1J_SC_EENST_ISG_SC_EEEEESJ_SK_SJ_SK_NS1E_6fusion15FusionCallbacksIS1I_NS1O_17LinearCombinationISJ_fSJ_fLNS_15FloatRoundStyleE2EEES1K_S1N_JEEENS4_5SM1004TMEM4LOAD26SM100_TMEM_LOAD_32dp32b16xENS4_13SM90_TMA_LOADENS12_INS13_ILi2ELi4ELi3EEES16_NST_INS5_IJS17_SG_EEENS5_IJSG_SC_EEEEEEENS4_39AutoVectorizingCopyWithAssumedAlignmentILi128EEENS4_14SM90_TMA_STOREES23_S25_S25_EEEvvEEEEvNT_6ParamsE,"ax",@progbits
	.align	128
.text._ZN7cutlass13device_kernelINS_4gemm6kernel13GemmUniversalIN4cute5tupleIJiiiiEEENS1_10collective13CollectiveMmaINS1_35MainloopSm100TmaUmmaWarpSpecializedILi86ELi2ELi4ENS5_IJNS4_1CILi2EEENSA_ILi1EEESC_EEEEENS5_IJNSA_ILi128EEENSA_ILi32EEENSA_ILi16EEEEEENS_10bfloat16_tENS5_IJlSC_lEEESJ_SK_NS4_8TiledMMAINS4_8MMA_AtomIJNS4_26SM100_MMA_F16BF16_2x1SM_SSISJ_SJ_fLi128ELi32ELNS4_4UMMA5MajorE0ELSP_0ELNSO_7ScaleInE0ELSQ_0EEEEEENS4_6LayoutINS5_IJSC_SC_SC_EEENS5_IJNSA_ILi0EEESV_SV_EEEEENS5_IJNS4_10UnderscoreESY_SY_EEEEENS4_18SM100_TMA_2SM_LOADENS4_14ComposedLayoutINS4_7SwizzleILi1ELi4ELi3EEENS4_18smem_ptr_flag_bitsILi16EEENST_INS5_IJNSA_ILi8EEESH_EEENS5_IJSH_SC_EEEEEEEvNS4_8identityES11_S1B_vS1C_EENS_8epilogue10collective18CollectiveEpilogueINS1E_23Sm100TmaWarpSpecializedILi2ELi1ELi16ELb1ELb0EEEJNS5_IJNSA_ILi64EEESG_SH_EEENS5_IJNST_IS1J_SC_EENST_ISG_SC_EEEEESJ_SK_SJ_SK_NS1E_6fusion15FusionCallbacksIS1I_NS1O_17LinearCombinationISJ_fSJ_fLNS_15FloatRoundStyleE2EEES1K_S1N_JEEENS4_5SM1004TMEM4LOAD26SM100_TMEM_LOAD_32dp32b16xENS4_13SM90_TMA_LOADENS12_INS13_ILi2ELi4ELi3EEES16_NST_INS5_IJS17_SG_EEENS5_IJSG_SC_EEEEEEENS4_39AutoVectorizingCopyWithAssumedAlignmentILi128EEENS4_14SM90_TMA_STOREES23_S25_S25_EEEvvEEEEvNT_6ParamsE:
        .type           _ZN7cutlass13device_kernelINS_4gemm6kernel13GemmUniversalIN4cute5tupleIJiiiiEEENS1_10collective13CollectiveMmaINS1_35MainloopSm100TmaUmmaWarpSpecializedILi86ELi2ELi4ENS5_IJNS4_1CILi2EEENSA_ILi1EEESC_EEEEENS5_IJNSA_ILi128EEENSA_ILi32EEENSA_ILi16EEEEEENS_10bfloat16_tENS5_IJlSC_lEEESJ_SK_NS4_8TiledMMAINS4_8MMA_AtomIJNS4_26SM100_MMA_F16BF16_2x1SM_SSISJ_SJ_fLi128ELi32ELNS4_4UMMA5MajorE0ELSP_0ELNSO_7ScaleInE0ELSQ_0EEEEEENS4_6LayoutINS5_IJSC_SC_SC_EEENS5_IJNSA_ILi0EEESV_SV_EEEEENS5_IJNS4_10UnderscoreESY_SY_EEEEENS4_18SM100_TMA_2SM_LOADENS4_14ComposedLayoutINS4_7SwizzleILi1ELi4ELi3EEENS4_18smem_ptr_flag_bitsILi16EEENST_INS5_IJNSA_ILi8EEESH_EEENS5_IJSH_SC_EEEEEEEvNS4_8identityES11_S1B_vS1C_EENS_8epilogue10collective18CollectiveEpilogueINS1E_23Sm100TmaWarpSpecializedILi2ELi1ELi16ELb1ELb0EEEJNS5_IJNSA_ILi64EEESG_SH_EEENS5_IJNST_IS1J_SC_EENST_ISG_SC_EEEEESJ_SK_SJ_SK_NS1E_6fusion15FusionCallbacksIS1I_NS1O_17LinearCombinationISJ_fSJ_fLNS_15FloatRoundStyleE2EEES1K_S1N_JEEENS4_5SM1004TMEM4LOAD26SM100_TMEM_LOAD_32dp32b16xENS4_13SM90_TMA_LOADENS12_INS13_ILi2ELi4ELi3EEES16_NST_INS5_IJS17_SG_EEENS5_IJSG_SC_EEEEEEENS4_39AutoVectorizingCopyWithAssumedAlignmentILi128EEENS4_14SM90_TMA_STOREES23_S25_S25_EEEvvEEEEvNT_6ParamsE,@function
        .size           _ZN7cutlass13device_kernelINS_4gemm6kernel13GemmUniversalIN4cute5tupleIJiiiiEEENS1_10collective13CollectiveMmaINS1_35MainloopSm100TmaUmmaWarpSpecializedILi86ELi2ELi4ENS5_IJNS4_1CILi2EEENSA_ILi1EEESC_EEEEENS5_IJNSA_ILi128EEENSA_ILi32EEENSA_ILi16EEEEEENS_10bfloat16_tENS5_IJlSC_lEEESJ_SK_NS4_8TiledMMAINS4_8MMA_AtomIJNS4_26SM100_MMA_F16BF16_2x1SM_SSISJ_SJ_fLi128ELi32ELNS4_4UMMA5MajorE0ELSP_0ELNSO_7ScaleInE0ELSQ_0EEEEEENS4_6LayoutINS5_IJSC_SC_SC_EEENS5_IJNSA_ILi0EEESV_SV_EEEEENS5_IJNS4_10UnderscoreESY_SY_EEEEENS4_18SM100_TMA_2SM_LOADENS4_14ComposedLayoutINS4_7SwizzleILi1ELi4ELi3EEENS4_18smem_ptr_flag_bitsILi16EEENST_INS5_IJNSA_ILi8EEESH_EEENS5_IJSH_SC_EEEEEEEvNS4_8identityES11_S1B_vS1C_EENS_8epilogue10collective18CollectiveEpilogueINS1E_23Sm100TmaWarpSpecializedILi2ELi1ELi16ELb1ELb0EEEJNS5_IJNSA_ILi64EEESG_SH_EEENS5_IJNST_IS1J_SC_EENST_ISG_SC_EEEEESJ_SK_SJ_SK_NS1E_6fusion15FusionCallbacksIS1I_NS1O_17LinearCombinationISJ_fSJ_fLNS_15FloatRoundStyleE2EEES1K_S1N_JEEENS4_5SM1004TMEM4LOAD26SM100_TMEM_LOAD_32dp32b16xENS4_13SM90_TMA_LOADENS12_INS13_ILi2ELi4ELi3EEES16_NST_INS5_IJS17_SG_EEENS5_IJSG_SC_EEEEEEENS4_39AutoVectorizingCopyWithAssumedAlignmentILi128EEENS4_14SM90_TMA_STOREES23_S25_S25_EEEvvEEEEvNT_6ParamsE,(.L_x_156 - _ZN7cutlass13device_kernelINS_4gemm6kernel13GemmUniversalIN4cute5tupleIJiiiiEEENS1_10collective13CollectiveMmaINS1_35MainloopSm100TmaUmmaWarpSpecializedILi86ELi2ELi4ENS5_IJNS4_1CILi2EEENSA_ILi1EEESC_EEEEENS5_IJNSA_ILi128EEENSA_ILi32EEENSA_ILi16EEEEEENS_10bfloat16_tENS5_IJlSC_lEEESJ_SK_NS4_8TiledMMAINS4_8MMA_AtomIJNS4_26SM100_MMA_F16BF16_2x1SM_SSISJ_SJ_fLi128ELi32ELNS4_4UMMA5MajorE0ELSP_0ELNSO_7ScaleInE0ELSQ_0EEEEEENS4_6LayoutINS5_IJSC_SC_SC_EEENS5_IJNSA_ILi0EEESV_SV_EEEEENS5_IJNS4_10UnderscoreESY_SY_EEEEENS4_18SM100_TMA_2SM_LOADENS4_14ComposedLayoutINS4_7SwizzleILi1ELi4ELi3EEENS4_18smem_ptr_flag_bitsILi16EEENST_INS5_IJNSA_ILi8EEESH_EEENS5_IJSH_SC_EEEEEEEvNS4_8identityES11_S1B_vS1C_EENS_8epilogue10collective18CollectiveEpilogueINS1E_23Sm100TmaWarpSpecializedILi2ELi1ELi16ELb1ELb0EEEJNS5_IJNSA_ILi64EEESG_SH_EEENS5_IJNST_IS1J_SC_EENST_ISG_SC_EEEEESJ_SK_SJ_SK_NS1E_6fusion15FusionCallbacksIS1I_NS1O_17LinearCombinationISJ_fSJ_fLNS_15FloatRoundStyleE2EEES1K_S1N_JEEENS4_5SM1004TMEM4LOAD26SM100_TMEM_LOAD_32dp32b16xENS4_13SM90_TMA_LOADENS12_INS13_ILi2ELi4ELi3EEES16_NST_INS5_IJS17_SG_EEENS5_IJSG_SC_EEEEEEENS4_39AutoVectorizingCopyWithAssumedAlignmentILi128EEENS4_14SM90_TMA_STOREES23_S25_S25_EEEvvEEEEvNT_6ParamsE)
        .other          _ZN7cutlass13device_kernelINS_4gemm6kernel13GemmUniversalIN4cute5tupleIJiiiiEEENS1_10collective13CollectiveMmaINS1_35MainloopSm100TmaUmmaWarpSpecializedILi86ELi2ELi4ENS5_IJNS4_1CILi2EEENSA_ILi1EEESC_EEEEENS5_IJNSA_ILi128EEENSA_ILi32EEENSA_ILi16EEEEEENS_10bfloat16_tENS5_IJlSC_lEEESJ_SK_NS4_8TiledMMAINS4_8MMA_AtomIJNS4_26SM100_MMA_F16BF16_2x1SM_SSISJ_SJ_fLi128ELi32ELNS4_4UMMA5MajorE0ELSP_0ELNSO_7ScaleInE0ELSQ_0EEEEEENS4_6LayoutINS5_IJSC_SC_SC_EEENS5_IJNSA_ILi0EEESV_SV_EEEEENS5_IJNS4_10UnderscoreESY_SY_EEEEENS4_18SM100_TMA_2SM_LOADENS4_14ComposedLayoutINS4_7SwizzleILi1ELi4ELi3EEENS4_18smem_ptr_flag_bitsILi16EEENST_INS5_IJNSA_ILi8EEESH_EEENS5_IJSH_SC_EEEEEEEvNS4_8identityES11_S1B_vS1C_EENS_8epilogue10collective18CollectiveEpilogueINS1E_23Sm100TmaWarpSpecializedILi2ELi1ELi16ELb1ELb0EEEJNS5_IJNSA_ILi64EEESG_SH_EEENS5_IJNST_IS1J_SC_EENST_ISG_SC_EEEEESJ_SK_SJ_SK_NS1E_6fusion15FusionCallbacksIS1I_NS1O_17LinearCombinationISJ_fSJ_fLNS_15FloatRoundStyleE2EEES1K_S1N_JEEENS4_5SM1004TMEM4LOAD26SM100_TMEM_LOAD_32dp32b16xENS4_13SM90_TMA_LOADENS12_INS13_ILi2ELi4ELi3EEES16_NST_INS5_IJS17_SG_EEENS5_IJSG_SC_EEEEEEENS4_39AutoVectorizingCopyWithAssumedAlignmentILi128EEENS4_14SM90_TMA_STOREES23_S25_S25_EEEvvEEEEvNT_6ParamsE,@"STO_CUDA_ENTRY STV_DEFAULT"
_ZN7cutlass13device_kernelINS_4gemm6kernel13GemmUniversalIN4cute5tupleIJiiiiEEENS1_10collective13CollectiveMmaINS1_35MainloopSm100TmaUmmaWarpSpecializedILi86ELi2ELi4ENS5_IJNS4_1CILi2EEENSA_ILi1EEESC_EEEEENS5_IJNSA_ILi128EEENSA_ILi32EEENSA_ILi16EEEEEENS_10bfloat16_tENS5_IJlSC_lEEESJ_SK_NS4_8TiledMMAINS4_8MMA_AtomIJNS4_26SM100_MMA_F16BF16_2x1SM_SSISJ_SJ_fLi128ELi32ELNS4_4UMMA5MajorE0ELSP_0ELNSO_7ScaleInE0ELSQ_0EEEEEENS4_6LayoutINS5_IJSC_SC_SC_EEENS5_IJNSA_ILi0EEESV_SV_EEEEENS5_IJNS4_10UnderscoreESY_SY_EEEEENS4_18SM100_TMA_2SM_LOADENS4_14ComposedLayoutINS4_7SwizzleILi1ELi4ELi3EEENS4_18smem_ptr_flag_bitsILi16EEENST_INS5_IJNSA_ILi8EEESH_EEENS5_IJSH_SC_EEEEEEEvNS4_8identityES11_S1B_vS1C_EENS_8epilogue10collective18CollectiveEpilogueINS1E_23Sm100TmaWarpSpecializedILi2ELi1ELi16ELb1ELb0EEEJNS5_IJNSA_ILi64EEESG_SH_EEENS5_IJNST_IS1J_SC_EENST_ISG_SC_EEEEESJ_SK_SJ_SK_NS1E_6fusion15FusionCallbacksIS1I_NS1O_17LinearCombinationISJ_fSJ_fLNS_15FloatRoundStyleE2EEES1K_S1N_JEEENS4_5SM1004TMEM4LOAD26SM100_TMEM_LOAD_32dp32b16xENS4_13SM90_TMA_LOADENS12_INS13_ILi2ELi4ELi3EEES16_NST_INS5_IJS17_SG_EEENS5_IJSG_SC_EEEEEEENS4_39AutoVectorizingCopyWithAssumedAlignmentILi128EEENS4_14SM90_TMA_STOREES23_S25_S25_EEEvvEEEEvNT_6ParamsE:
[----:B------:R-:W1:Y:S01]  /*0000*/  LDC R1, c[0x0][0x37c] ;  /* 0x0000df00ff017b82 */ /* 0x000e620000000800 */
[----:B------:R-:W2:Y:S01]  /*0010*/  S2R R85, SR_TID.X ;  /* 0x0000000000557919 */ /* 0x000ea20000002100 */
[----:B------:R-:W3:Y:S06]  /*0020*/  LDCU.64 UR6, c[0x0][0x890] ;  /* 0x00011200ff0677ac */ /* 0x000eec0008000a00 */
[----:B------:R-:W4:Y:S01]  /*0030*/  S2UR UR37, SR_CgaCtaId ;  /* 0x00000000002579c3 */ /* 0x000f220000008800 */
[----:B------:R-:W-:Y:S02]  /*0040*/  PRMT R70, RZ, 0x7610, R70 ;  /* 0x00007610ff467816 */ /* 0x000fe40000000046 */
[----:B------:R-:W-:Y:S01]  /*0050*/  ELECT P1, URZ, PT ;  /* 0x0000000000ff782f */ /* 0x000fe20003820000 */
[----:B------:R-:W1:Y:S01]  /*0060*/  LDCU.64 UR40, c[0x0][0x358] ;  /* 0x00006b00ff2877ac */ /* 0x000e620008000a00 */
[----:B---3--:R-:W-:-:S04]  /*0070*/  UISETP.NE.U32.AND UP0, UPT, UR6, URZ, UPT ;  /* 0x000000ff0600728c */ /* 0x008fc8000bf05070 */
[----:B------:R-:W-:Y:S02]  /*0080*/  UISETP.NE.AND.EX UP0, UPT, UR7, URZ, UPT, UP0 ;  /* 0x000000ff0700728c */ /* 0x000fe4000bf05300 */
[----:B----4-:R-:W-:Y:S02]  /*0090*/  ULOP3.LUT UR5, UR37, 0x1, URZ, 0xc0, !UPT ;  /* 0x0000000125057892 */ /* 0x010fe4000f8ec0ff */
[----:B------:R-:W-:Y:S01]  /*00a0*/  ULOP3.LUT UR4, UR37, 0x1, URZ, 0x3c, !UPT ;  /* 0x0000000125047892 */ /* 0x000fe2000f8e3cff */
[----:B--2---:R-:W-:-:S05]  /*00b0*/  SHF.R.U32.HI R74, RZ, 0x5, R85 ;  /* 0x00000005ff4a7819 */ /* 0x004fca0000011655 */
[----:B------:R-:W2:Y:S02]  /*00c0*/  SHFL.IDX PT, R0, R74, RZ, 0x1f ;  /* 0x00001fff4a007589 */ /* 0x000ea400000e0000 */
[----:B--2---:R-:W-:Y:S01]  /*00d0*/  R2UR UR10, R0 ;  /* 0x00000000000a72ca */ /* 0x004fe200000e0000 */
[----:B-1----:R-:W-:-:S14]  /*00e0*/  BRA.U UP0, `(.L_x_0) ;  /* 0x00000001002c7547 */ /* 0x002fdc000b800000 */
[----:B------:R-:W1:Y:S02]  /*00f0*/  LDCU.64 UR8, c[0x0][0x888] ;  /* 0x00011100ff0877ac */ /* 0x000e640008000a00 */
[----:B-1----:R-:W-:-:S04]  /*0100*/  UISETP.NE.U32.AND UP0, UPT, UR8, URZ, UPT ;  /* 0x000000ff0800728c */ /* 0x002fc8000bf05070 */
[----:B------:R-:W-:-:S09]  /*0110*/  UISETP.NE.AND.EX UP0, UPT, UR9, URZ, UPT, UP0 ;  /* 0x000000ff0900728c */ /* 0x000fd2000bf05300 */
[----:B------:R-:W-:Y:S05]  /*0120*/  BRA.U !UP0, `(.L_x_1) ;  /* 0x0000000108107547 */ /* 0x000fea000b800000 */
[----:B------:R-:W1:Y:S02]  /*0130*/  LDC.64 R2, c[0x0][0x888] ;  /* 0x00022200ff027b82 */ /* 0x000e640000000a00 */
[----:B-1----:R1:W5:Y:S01]  /*0140*/  LDG.E R35, desc[UR40][R2.64] ;  /* 0x0000002802237981 */ /* 0x002362000c1e1900 */
[----:B------:R-:W-:Y:S01]  /*0150*/  HFMA2 R70, -RZ, RZ, 0, 5.9604644775390625e-08 ;  /* 0x00000001ff467431 */ /* 0x000fe200000001ff */
[----:B------:R-:W-:Y:S05]  /*0160*/  BRA `(.L_x_0) ;  /* 0x00000000000c7947 */ /* 0x000fea0003800000 */
.L_x_1:
[----:B------:R-:W1:Y:S01]  /*0170*/  LDCU UR8, c[0x0][0x880] ;  /* 0x00011000ff0877ac */ /* 0x000e620008000800 */
[----:B------:R-:W-:Y:S01]  /*0180*/  HFMA2 R70, -RZ, RZ, 0, 5.9604644775390625e-08 ;  /* 0x00000001ff467431 */ /* 0x000fe200000001ff */
[----:B-1----:R-:W-:-:S07]  /*0190*/  MOV R35, UR8 ;  /* 0x0000000800237c02 */ /* 0x002fce0008000f00 */
.L_x_0:
[----:B------:R-:W2:Y:S02]  /*01a0*/  LDCU.64 UR8, c[0x0][0x8b0] ;  /* 0x00011600ff0877ac */ /* 0x000ea40008000a00 */
[----:B--2---:R-:W-:-:S04]  /*01b0*/  UISETP.NE.U32.AND UP0, UPT, UR8, URZ, UPT ;  /* 0x000000ff0800728c */ /* 0x004fc8000bf05070 */
[----:B------:R-:W-:-:S09]  /*01c0*/  UISETP.NE.AND.EX UP0, UPT, UR9, URZ, UPT, UP0 ;  /* 0x000000ff0900728c */ /* 0x000fd2000bf05300 */
[----:B------:R-:W-:Y:S05]  /*01d0*/  BRA.U UP0, `(.L_x_2) ;  /* 0x0000000100247547 */ /* 0x000fea000b800000 */
[----:B------:R-:W2:Y:S02]  /*01e0*/  LDCU.64 UR8, c[0x0][0x8a8] ;  /* 0x00011500ff0877ac */ /* 0x000ea40008000a00 */
[----:B--2---:R-:W-:-:S04]  /*01f0*/  UISETP.NE.U32.AND UP0, UPT, UR8, URZ, UPT ;  /* 0x000000ff0800728c */ /* 0x004fc8000bf05070 */
[----:B------:R-:W-:-:S09]  /*0200*/  UISETP.NE.AND.EX UP0, UPT, UR9, URZ, UPT, UP0 ;  /* 0x000000ff0900728c */ /* 0x000fd2000bf05300 */
[----:B------:R-:W-:Y:S05]  /*0210*/  BRA.U !UP0, `(.L_x_3) ;  /* 0x00000001080c7547 */ /* 0x000fea000b800000 */
[----:B------:R-:W2:Y:S02]  /*0220*/  LDC.64 R32, c[0x0][0x8a8] ;  /* 0x00022a00ff207b82 */ /* 0x000ea40000000a00 */
[----:B--2---:R2:W5:Y:S01]  /*0230*/  LDG.E R32, desc[UR40][R32.64] ;  /* 0x0000002820207981 */ /* 0x004562000c1e1900 */
[----:B------:R-:W-:Y:S05]  /*0240*/  BRA `(.L_x_2) ;  /* 0x0000000000087947 */ /* 0x000fea0003800000 */
.L_x_3:
[----:B------:R-:W2:Y:S02]  /*0250*/  LDCU UR8, c[0x0][0x8a0] ;  /* 0x00011400ff0877ac */ /* 0x000ea40008000800 */
[----:B--2---:R-:W-:Y:S02]  /*0260*/  MOV R32, UR8 ;  /* 0x0000000800207c02 */ /* 0x004fe40008000f00 */
.L_x_2:
[----:B------:R-:W-:Y:S01]  /*0270*/  IMAD.U32 R0, RZ, RZ, UR10 ;  /* 0x0000000aff007e24 */ /* 0x000fe2000f8e00ff */
[----:B------:R-:W-:Y:S04]  /*0280*/  BSSY.RECONVERGENT B0, `(.L_x_4) ;  /* 0x000000c000007945 */ /* 0x000fe80003800200 */
[C---:B------:R-:W-:Y:S02]  /*0290*/  ISETP.NE.OR P2, PT, R0.reuse, 0x1, !P1 ;  /* 0x000000010000780c */ /* 0x040fe40004f45670 */
[----:B------:R-:W-:-:S11]  /*02a0*/  ISETP.NE.OR P0, PT, R0, 0x3, !P1 ;  /* 0x000000030000780c */ /* 0x000fd60004f05670 */
[----:B------:R-:W-:Y:S05]  /*02b0*/  @P2 BRA `(.L_x_5) ;  /* 0x0000000000202947 */ /* 0x000fea0003800000 */
[----:B------:R-:W3:Y:S02]  /*02c0*/  LDCU.64 UR8, c[0x0][0x348] ;  /* 0x00006900ff0877ac */ /* 0x000ee40008000a00 */
[----:B---3--:R-:W-:Y:S02]  /*02d0*/  UIADD3 UR12, UP1, UPT, UR8, 0x80, URZ ;  /* 0x00000080080c7890 */ /* 0x008fe4000ff3e0ff */
[----:B------:R-:W-:Y:S02]  /*02e0*/  UIADD3 UR8, UP0, UPT, UR8, 0x180, URZ ;  /* 0x0000018008087890 */ /* 0x000fe4000ff1e0ff */
[----:B------:R-:W-:Y:S02]  /*02f0*/  UIADD3.X UR13, UPT, UPT, URZ, UR9, URZ, UP1, !UPT ;  /* 0x00000009ff0d7290 */ /* 0x000fe40008ffe4ff */
[----:B------:R-:W-:-:S07]  /*0300*/  UIADD3.X UR9, UPT, UPT, URZ, UR9, URZ, UP0, !UPT ;  /* 0x00000009ff097290 */ /* 0x000fce00087fe4ff */
[----:B------:R3:W-:Y:S02]  /*0310*/  UTMACCTL.PF [UR12] ;  /* 0x000000000c0079b9 */ /* 0x0007e40008040000 */
[----:B------:R3:W-:Y:S02]  /*0320*/  UTMACCTL.PF [UR8] ;  /* 0x00000000080079b9 */ /* 0x0007e40008040000 */
[----:B---3--:R-:W-:Y:S01]  /*0330*/  NOP ;  /* 0x0000000000007918 */ /* 0x008fe20000000000 */
.L_x_5:
[----:B------:R-:W-:Y:S05]  /*0340*/  BSYNC.RECONVERGENT B0 ;  /* 0x0000000000007941 */ /* 0x000fea0003800200 */
.L_x_4:
[----:B------:R-:W-:Y:S04]  /*0350*/  BSSY.RECONVERGENT B0, `(.L_x_6) ;  /* 0x000000a000007945 */ /* 0x000fe80003800200 */
        /* <DEDUP_REMOVED lines=9> */
.L_x_7:
[----:B------:R-:W-:Y:S05]  /*03f0*/  BSYNC.RECONVERGENT B0 ;  /* 0x0000000000007941 */ /* 0x000fea0003800200 */
.L_x_6:
[----:B------:R-:W3:Y:S01]  /*0400*/  LDCU.64 UR8, c[0x0][0x888] ;  /* 0x00011100ff0877ac */ /* 0x000ee20008000a00 */
[----:B------:R-:W-:Y:S02]  /*0410*/  UISETP.EQ.U32.AND UP1, UPT, UR6, URZ, UPT ;  /* 0x000000ff0600728c */ /* 0x000fe4000bf22070 */
[----:B------:R-:W-:Y:S02]  /*0420*/  UPLOP3.LUT UP5, UPT, UPT, UPT, UPT, 0x80, 0x8 ;  /* 0x000000000008789c */ /* 0x000fe40003faf070 */
[----:B---3--:R-:W-:-:S04]  /*0430*/  UISETP.NE.U32.AND UP0, UPT, UR8, URZ, UPT ;  /* 0x000000ff0800728c */ /* 0x008fc8000bf05070 */
[----:B------:R-:W-:-:S04]  /*0440*/  UISETP.NE.AND.EX UP0, UPT, UR9, URZ, UPT, UP0 ;  /* 0x000000ff0900728c */ /* 0x000fc8000bf05300 */
[----:B------:R-:W-:-:S04]  /*0450*/  UISETP.EQ.OR.EX UP2, UPT, UR7, URZ, !UP0, UP1 ;  /* 0x000000ff0700728c */ /* 0x000fc8000c742710 */
[----:B------:R-:W-:-:S05]  /*0460*/  UP2UR UR45, UPR, URZ, 0x4 ;  /* 0x00000004ff2d7883 */ /* 0x000fca0008000000 */
[----:B------:R-:W-:Y:S07]  /*0470*/  BRA.U !UP2, `(.L_x_8) ;  /* 0x000000010a207547 */ /* 0x000fee000b800000 */
[----:B------:R-:W-:Y:S01]  /*0480*/  UISETP.NE.U32.AND UP2, UPT, UR6, URZ, UPT ;  /* 0x000000ff0600728c */ /* 0x000fe2000bf45070 */
[----:B-----5:R-:W-:Y:S01]  /*0490*/  FSETP.NEU.AND P0, PT, R35, RZ, PT ;  /* 0x000000ff2300720b */ /* 0x020fe20003f0d000 */
[----:B------:R-:W-:Y:S02]  /*04a0*/  USEL UR6, URZ, 0xffffffff, UP0 ;  /* 0xffffffffff067887 */ /* 0x000fe40008000000 */
[----:B------:R-:W-:-:S10]  /*04b0*/  UISETP.NE.AND.EX UP2, UPT, UR7, URZ, UPT, UP2 ;  /* 0x000000ff0700728c */ /* 0x000fd4000bf45320 */
[----:B------:R-:W-:Y:S01]  /*04c0*/  VOTEU.ANY UP1, P0 ;  /* 0x0000000000ff7886 */ /* 0x000fe20000020100 */
[----:B------:R-:W-:-:S04]  /*04d0*/  @!UP2 USEL UR6, URZ, 0xffffffff, UP1 ;  /* 0xffffffffff06a887 */ /* 0x000fc80008800000 */
[----:B------:R-:W-:-:S04]  /*04e0*/  ULOP3.LUT UR6, UR6, 0x1, URZ, 0xc0, !UPT ;  /* 0x0000000106067892 */ /* 0x000fc8000f8ec0ff */
[----:B------:R-:W-:-:S11]  /*04f0*/  UISETP.NE.U32.AND UP5, UPT, UR6, 0x1, UPT ;  /* 0x000000010600788c */ /* 0x000fd6000bfa5070 */
.L_x_8:
[----:B------:R-:W3:Y:S01]  /*0500*/  SHFL.IDX PT, R0, R74, RZ, 0x1f ;  /* 0x00001fff4a007589 */ /* 0x000ee200000e0000 */
[----:B------:R-:W-:-:S04]  /*0510*/  UISETP.NE.AND UP1, UPT, UR10, 0x2, UPT ;  /* 0x000000020a00788c */ /* 0x000fc8000bf25270 */
[----:B------:R-:W-:Y:S02]  /*0520*/  UISETP.EQ.AND UP2, UPT, UR5, URZ, !UP1 ;  /* 0x000000ff0500728c */ /* 0x000fe4000cf42270 */
[----:B------:R-:W-:-:S04]  /*0530*/  USEL UR7, URZ, 0x1, UP1 ;  /* 0x00000001ff077887 */ /* 0x000fc80008800000 */
[----:B------:R-:W-:Y:S02]  /*0540*/  PLOP3.LUT P5, PT, P1, PT, UP2, 0x80, 0x8 ;  /* 0x000000000008781c */ /* 0x000fe40000faf028 */
[----:B---3--:R-:W-:-:S13]  /*0550*/  ISETP.NE.AND P0, PT, R0, RZ, PT ;  /* 0x000000ff0000720c */ /* 0x008fda0003f05270 */
[----:B------:R-:W-:Y:S05]  /*0560*/  @P0 BRA `(.L_x_9) ;  /* 0x0000000800e00947 */ /* 0x000fea0003800000 */
[----:B------:R-:W-:Y:S01]  /*0570*/  ELECT P0, URZ, PT ;  /* 0x0000000000ff782f */ /* 0x000fe20003800000 */
[----:B------:R-:W-:-:S12]  /*0580*/  BSSY.RECONVERGENT B0, `(.L_x_9) ;  /* 0x00000b6000007945 */ /* 0x000fd80003800200 */
[----:B------:R-:W-:Y:S05]  /*0590*/  @!P0 BRA `(.L_x_10) ;  /* 0x0000000800d08947 */ /* 0x000fea0003800000 */
[----:B------:R-:W-:Y:S01]  /*05a0*/  UMOV UR8, 0x400 ;  /* 0x0000040000087882 */ /* 0x000fe20000000000 */
[----:B------:R-:W-:Y:S01]  /*05b0*/  UMOV UR6, 0x1 ;  /* 0x0000000100067882 */ /* 0x000fe20000000000 */
[----:B------:R-:W-:Y:S02]  /*05c0*/  ULEA UR8, UR37, UR8, 0x18 ;  /* 0x0000000825087291 */ /* 0x000fe4000f8ec0ff */
[----:B------:R-:W-:-:S04]  /*05d0*/  UIADD3 UR12, UPT, UPT, -UR6, 0x100000, URZ ;  /* 0x00100000060c7890 */ /* 0x000fc8000fffe1ff */
[----:B------:R-:W-:Y:S02]  /*05e0*/  USHF.L.U32 UR13, UR12, 0xb, URZ ;  /* 0x0000000b0c0d7899 */ /* 0x000fe400080006ff */
[----:B------:R-:W-:Y:S01]  /*05f0*/  USHF.L.U32 UR12, UR12, 0x1, URZ ;  /* 0x000000010c0c7899 */ /* 0x000fe200080006ff */
[----:B------:R-:W3:Y:S11]  /*0600*/  FENCE.VIEW.ASYNC.S ;  /* 0x00000000000073c6 */ /* 0x000ef60000000000 */
[----:B---3--:R3:W4:Y:S01]  /*0610*/  SYNCS.EXCH.64 URZ, [UR8], UR12 ;  /* 0x0000000c08ff75b2 */ /* 0x0087220008000100 */
[----:B------:R3:W1:Y:S01]  /*0620*/  SYNCS.EXCH.64 URZ, [UR8+0x2b0], UR12 ;  /* 0x0002b00c08ff75b2 */ /* 0x0006620008000100 */
        /* <DEDUP_REMOVED lines=169> */
[----:B------:R3:W1:Y:S02]  /*10c0*/  SYNCS.EXCH.64 URZ, [UR8+0x558], UR12 ;  /* 0x0005580c08ff75b2 */ /* 0x0006640008000100 */
[----:B---34-:R-:W-:Y:S01]  /*10d0*/  NOP ;  /* 0x0000000000007918 */ /* 0x018fe20000000000 */
.L_x_10:
[----:B------:R-:W-:Y:S05]  /*10e0*/  BSYNC.RECONVERGENT B0 ;  /* 0x0000000000007941 */ /* 0x000fea0003800200 */
.L_x_9:
[----:B------:R-:W3:Y:S01]  /*10f0*/  SHFL.IDX PT, R0, R74, RZ, 0x1f ;  /* 0x00001fff4a007589 */ /* 0x000ee200000e0000 */
[----:B------:R-:W-:Y:S01]  /*1100*/  NOP ;  /* 0x0000000000007918 */ /* 0x000fe20000000000 */
[----:B---3--:R-:W-:-:S13]  /*1110*/  ISETP.NE.AND P0, PT, R0, 0x1, PT ;  /* 0x000000010000780c */ /* 0x008fda0003f05270 */
[----:B------:R-:W-:Y:S05]  /*1120*/  @P0 BRA `(.L_x_11) ;  /* 0x0000000000440947 */ /* 0x000fea0003800000 */
[----:B------:R-:W-:Y:S01]  /*1130*/  UMOV UR9, 0x400 ;  /* 0x0000040000097882 */ /* 0x000fe20000000000 */
[----:B------:R-:W-:Y:S01]  /*1140*/  UMOV UR8, 0x20 ;  /* 0x0000002000087882 */ /* 0x000fe20000000000 */
[----:B------:R-:W-:Y:S01]  /*1150*/  UMOV UR6, 0x80 ;  /* 0x0000008000067882 */ /* 0x000fe20000000000 */
[----:B------:R-:W-:Y:S02]  /*1160*/  ULEA UR9, UR37, UR9, 0x18 ;  /* 0x0000000925097291 */ /* 0x000fe4000f8ec0ff */
[----:B------:R-:W-:-:S04]  /*1170*/  UIADD3 UR12, UPT, UPT, -UR8, 0x100000, URZ ;  /* 0x00100000080c7890 */ /* 0x000fc8000fffe1ff */
[----:B------:R-:W-:Y:S02]  /*1180*/  USHF.L.U32 UR13, UR12, 0xb, URZ ;  /* 0x0000000b0c0d7899 */ /* 0x000fe400080006ff */
[----:B------:R-:W-:Y:S02]  /*1190*/  USHF.L.U32 UR12, UR12, 0x1, URZ ;  /* 0x000000010c0c7899 */ /* 0x000fe400080006ff */
[----:B------:R-:W-:-:S04]  /*11a0*/  UIADD3 UR14, UPT, UPT, -UR6, 0x100000, URZ ;  /* 0x00100000060e7890 */ /* 0x000fc8000fffe1ff */
[----:B------:R-:W-:Y:S02]  /*11b0*/  USHF.L.U32 UR15, UR14, 0xb, URZ ;  /* 0x0000000b0e0f7899 */ /* 0x000fe400080006ff */
[----:B------:R-:W-:Y:S01]  /*11c0*/  USHF.L.U32 UR14, UR14, 0x1, URZ ;  /* 0x000000010e0e7899 */ /* 0x000fe200080006ff */
[----:B------:R-:W-:Y:S01]  /*11d0*/  ELECT P0, URZ, PT ;  /* 0x0000000000ff782f */ /* 0x000fe20003800000 */
[----:B------:R-:W3:Y:S02]  /*11e0*/  FENCE.VIEW.ASYNC.S ;  /* 0x00000000000073c6 */ /* 0x000ee40000000000 */
[----:B---3--:R3:W4:Y:S08]  /*11f0*/  SYNCS.EXCH.64 URZ, [UR9+0x560], UR12 ;  /* 0x0005600c09ff75b2 */ /* 0x0087300008000100 */
[----:B------:R3:W1:Y:S01]  /*1200*/  SYNCS.EXCH.64 URZ, [UR9+0x570], UR14 ;  /* 0x0005700e09ff75b2 */ /* 0x0006620008000100 */
[----:B------:R3:W1:Y:S01]  /*1210*/  SYNCS.EXCH.64 URZ, [UR9+0x568], UR12 ;  /* 0x0005680c09ff75b2 */ /* 0x0006620008000100 */
[----:B------:R3:W1:Y:S01]  /*1220*/  SYNCS.EXCH.64 URZ, [UR9+0x578], UR14 ;  /* 0x0005780e09ff75b2 */ /* 0x0006620008000100 */
[----:B------:R-:W-:Y:S01]  /*1230*/  NOP ;  /* 0x0000000000007918 */ /* 0x000fe20000000000 */
.L_x_11:
[----:B------:R-:W2:Y:S01]  /*1240*/  SHFL.IDX PT, R0, R74, RZ, 0x1f ;  /* 0x00001fff4a007589 */ /* 0x000ea200000e0000 */
[----:B------:R-:W-:Y:S01]  /*1250*/  NOP ;  /* 0x0000000000007918 */ /* 0x000fe20000000000 */
[----:B--2---:R-:W-:-:S13]  /*1260*/  ISETP.NE.AND P0, PT, R0, 0x3, PT ;  /* 0x000000030000780c */ /* 0x004fda0003f05270 */
[----:B------:R-:W-:Y:S05]  /*1270*/  @P0 BRA `(.L_x_12) ;  /* 0x00000000002c0947 */ /* 0x000fea0003800000 */
[----:B------:R-:W-:Y:S01]  /*1280*/  UMOV UR8, 0x400 ;  /* 0x0000040000087882 */ /* 0x000fe20000000000 */
[----:B------:R-:W-:Y:S01]  /*1290*/  UMOV UR6, 0x20 ;  /* 0x0000002000067882 */ /* 0x000fe20000000000 */
[----:B------:R-:W-:Y:S02]  /*12a0*/  ULEA UR8, UR37, UR8, 0x18 ;  /* 0x0000000825087291 */ /* 0x000fe4000f8ec0ff */
[----:B---3--:R-:W-:-:S04]  /*12b0*/  UIADD3 UR12, UPT, UPT, -UR6, 0x100000, URZ ;  /* 0x00100000060c7890 */ /* 0x008fc8000fffe1ff */
[----:B------:R-:W-:Y:S02]  /*12c0*/  USHF.L.U32 UR13, UR12, 0xb, URZ ;  /* 0x0000000b0c0d7899 */ /* 0x000fe400080006ff */
[----:B------:R-:W-:Y:S01]  /*12d0*/  USHF.L.U32 UR12, UR12, 0x1, URZ ;  /* 0x000000010c0c7899 */ /* 0x000fe200080006ff */
[----:B------:R-:W-:Y:S01]  /*12e0*/  ELECT P0, URZ, PT ;  /* 0x0000000000ff782f */ /* 0x000fe20003800000 */
[----:B------:R-:W2:Y:S10]  /*12f0*/  FENCE.VIEW.ASYNC.S ;  /* 0x00000000000073c6 */ /* 0x000eb40000000000 */
[----:B--2---:R2:W3:Y:S01]  /*1300*/  SYNCS.EXCH.64 URZ, [UR8+0x580], UR12 ;  /* 0x0005800c08ff75b2 */ /* 0x0044e20008000100 */
[----:B------:R2:W1:Y:S01]  /*1310*/  SYNCS.EXCH.64 URZ, [UR8+0x588], UR12 ;  /* 0x0005880c08ff75b2 */ /* 0x0004620008000100 */
[----:B------:R-:W-:Y:S01]  /*1320*/  NOP ;  /* 0x0000000000007918 */ /* 0x000fe20000000000 */
.L_x_12:
[----:B------:R-:W4:Y:S01]  /*1330*/  SHFL.IDX PT, R0, R74, RZ, 0x1f ;  /* 0x00001fff4a007589 */ /* 0x000f2200000e0000 */
[----:B------:R-:W-:Y:S01]  /*1340*/  NOP ;  /* 0x0000000000007918 */ /* 0x000fe20000000000 */
[----:B----4-:R-:W-:-:S13]  /*1350*/  ISETP.NE.AND P0, PT, R0, 0x4, PT ;  /* 0x000000040000780c */ /* 0x010fda0003f05270 */
[----:B------:R-:W-:Y:S05]  /*1360*/  @P0 BRA `(.L_x_13) ;  /* 0x0000000000480947 */ /* 0x000fea0003800000 */
[----:B---3--:R-:W-:Y:S01]  /*1370*/  UMOV UR9, 0x1e0 ;  /* 0x000001e000097882 */ /* 0x008fe20000000000 */
[----:B--2---:R-:W-:Y:S01]  /*1380*/  UMOV UR8, 0x400 ;  /* 0x0000040000087882 */ /* 0x004fe20000000000 */
[----:B------:R-:W-:Y:S01]  /*1390*/  USEL UR9, UR9, 0x1a0, UP5 ;  /* 0x000001a009097887 */ /* 0x000fe2000a800000 */
        /* <DEDUP_REMOVED lines=9> */
[----:B------:R-:W2:Y:S02]  /*1430*/  FENCE.VIEW.ASYNC.S ;  /* 0x00000000000073c6 */ /* 0x000ea40000000000 */
[----:B--2---:R4:W2:Y:S08]  /*1440*/  SYNCS.EXCH.64 URZ, [UR8+0x590], UR12 ;  /* 0x0005900c08ff75b2 */ /* 0x0048b00008000100 */
[----:B------:R4:W3:Y:S01]  /*1450*/  SYNCS.EXCH.64 URZ, [UR8+0x5a0], UR14 ;  /* 0x0005a00e08ff75b2 */ /* 0x0008e20008000100 */
[----:B------:R4:W1:Y:S01]  /*1460*/  SYNCS.EXCH.64 URZ, [UR8+0x598], UR12 ;  /* 0x0005980c08ff75b2 */ /* 0x0008620008000100 */
[----:B------:R4:W1:Y:S02]  /*1470*/  SYNCS.EXCH.64 URZ, [UR8+0x5a8], UR14 ;  /* 0x0005a80e08ff75b2 */ /* 0x0008640008000100 */
[----:B----4-:R-:W-:Y:S01]  /*1480*/  NOP ;  /* 0x0000000000007918 */ /* 0x010fe20000000000 */
.L_x_13:
[----:B------:R-:W4:Y:S01]  /*1490*/  SHFL.IDX PT, R0, R74, RZ, 0x1f ;  /* 0x00001fff4a007589 */ /* 0x000f2200000e0000 */
[----:B------:R-:W-:Y:S01]  /*14a0*/  NOP ;  /* 0x0000000000007918 */ /* 0x000fe20000000000 */
[----:B----4-:R-:W-:-:S13]  /*14b0*/  ISETP.NE.AND P0, PT, R0, 0x5, PT ;  /* 0x000000050000780c */ /* 0x010fda0003f05270 */
[----:B------:R-:W-:Y:S05]  /*14c0*/  @P0 BRA `(.L_x_14) ;  /* 0x0000000000540947 */ /* 0x000fea0003800000 */
[----:B---3--:R-:W-:Y:S01]  /*14d0*/  UMOV UR9, 0x400 ;  /* 0x0000040000097882 */ /* 0x008fe20000000000 */
[----:B--2---:R-:W-:Y:S01]  /*14e0*/  UMOV UR8, 0x1 ;  /* 0x0000000100087882 */ /* 0x004fe20000000000 */
        /* <DEDUP_REMOVED lines=13> */
[----:B------:R4:W1:Y:S01]  /*15c0*/  SYNCS.EXCH.64 URZ, [UR9+0x5d8], UR14 ;  /* 0x0005d80e09ff75b2 */ /* 0x0008620008000100 */
[----:B------:R4:W1:Y:S01]  /*15d0*/  SYNCS.EXCH.64 URZ, [UR9+0x5c0], UR12 ;  /* 0x0005c00c09ff75b2 */ /* 0x0008620008000100 */
[----:B------:R4:W1:Y:S01]  /*15e0*/  SYNCS.EXCH.64 URZ, [UR9+0x5e0], UR14 ;  /* 0x0005e00e09ff75b2 */ /* 0x0008620008000100 */
[----:B------:R4:W1:Y:S01]  /*15f0*/  SYNCS.EXCH.64 URZ, [UR9+0x5c8], UR12 ;  /* 0x0005c80c09ff75b2 */ /* 0x0008620008000100 */
[----:B------:R4:W1:Y:S02]  /*1600*/  SYNCS.EXCH.64 URZ, [UR9+0x5e8], UR14 ;  /* 0x0005e80e09ff75b2 */ /* 0x0008640008000100 */
[----:B----4-:R-:W-:Y:S01]  /*1610*/  NOP ;  /* 0x0000000000007918 */ /* 0x010fe20000000000 */
.L_x_14:
[----:B------:R-:W4:Y:S01]  /*1620*/  SHFL.IDX PT, R0, R74, RZ, 0x1f ;  /* 0x00001fff4a007589 */ /* 0x000f2200000e0000 */
[----:B------:R-:W-:Y:S01]  /*1630*/  ISETP.NE.OR P1, PT, RZ, UR10, !P1 ;  /* 0x0000000aff007c0c */ /* 0x000fe2000cf25670 */
[----:B------:R-:W-:Y:S01]  /*1640*/  NOP ;  /* 0x0000000000007918 */ /* 0x000fe20000000000 */
[----:B----4-:R-:W-:-:S13]  /*1650*/  ISETP.NE.AND P0, PT, R0, 0x3, PT ;  /* 0x000000030000780c */ /* 0x010fda0003f05270 */
[----:B------:R-:W-:Y:S05]  /*1660*/  @P0 BRA `(.L_x_15) ;  /* 0x0000000000340947 */ /* 0x000fea0003800000 */
[----:B--2---:R-:W-:Y:S01]  /*1670*/  UMOV UR8, 0x400 ;  /* 0x0000040000087882 */ /* 0x004fe20000000000 */
[----:B------:R-:W-:Y:S01]  /*1680*/  UMOV UR6, 0x20 ;  /* 0x0000002000067882 */ /* 0x000fe20000000000 */
[----:B------:R-:W-:Y:S02]  /*1690*/  ULEA UR8, UR37, UR8, 0x18 ;  /* 0x0000000825087291 */ /* 0x000fe4000f8ec0ff */
[----:B---3--:R-:W-:-:S04]  /*16a0*/  UIADD3 UR12, UPT, UPT, -UR6, 0x100000, URZ ;  /* 0x00100000060c7890 */ /* 0x008fc8000fffe1ff */
[----:B------:R-:W-:Y:S02]  /*16b0*/  USHF.L.U32 UR13, UR12, 0xb, URZ ;  /* 0x0000000b0c0d7899 */ /* 0x000fe400080006ff */
[----:B------:R-:W-:Y:S01]  /*16c0*/  USHF.L.U32 UR12, UR12, 0x1, URZ ;  /* 0x000000010c0c7899 */ /* 0x000fe200080006ff */
[----:B------:R-:W-:Y:S01]  /*16d0*/  ELECT P0, URZ, PT ;  /* 0x0000000000ff782f */ /* 0x000fe20003800000 */
[----:B------:R-:W2:Y:S10]  /*16e0*/  FENCE.VIEW.ASYNC.S ;  /* 0x00000000000073c6 */ /* 0x000eb40000000000 */
[----:B--2---:R4:W2:Y:S01]  /*16f0*/  SYNCS.EXCH.64 URZ, [UR8+0x5f0], UR12 ;  /* 0x0005f00c08ff75b2 */ /* 0x0048a20008000100 */
[----:B------:R4:W3:Y:S01]  /*1700*/  SYNCS.EXCH.64 URZ, [UR8+0x600], UR12 ;  /* 0x0006000c08ff75b2 */ /* 0x0008e20008000100 */
[----:B------:R4:W1:Y:S01]  /*1710*/  SYNCS.EXCH.64 URZ, [UR8+0x5f8], UR12 ;  /* 0x0005f80c08ff75b2 */ /* 0x0008620008000100 */
[----:B------:R4:W1:Y:S02]  /*1720*/  SYNCS.EXCH.64 URZ, [UR8+0x608], UR12 ;  /* 0x0006080c08ff75b2 */ /* 0x0008640008000100 */
[----:B----4-:R-:W-:Y:S01]  /*1730*/  NOP ;  /* 0x0000000000007918 */ /* 0x010fe20000000000 */
.L_x_15:
[----:B------:R-:W-:Y:S01]  /*1740*/  VOTEU.ALL UP1, P1 ;  /* 0x0000000000ff7886 */ /* 0x000fe20000820000 */
[----:B--2---:R-:W2:Y:S01]  /*1750*/  LDCU UR8, c[0x0][0x36c] ;  /* 0x00006d80ff0877ac */ /* 0x004ea20008000800 */
[----:B------:R-:W-:Y:S01]  /*1760*/  NOP ;  /* 0x0000000000007918 */ /* 0x000fe20000000000 */
[----:B------:R-:W-:Y:S01]  /*1770*/  LOP3.LUT R10, R85, 0x1f, RZ, 0xc0, !PT ;  /* 0x0000001f550a7812 */ /* 0x000fe200078ec0ff */
[----:B---3--:R-:W-:Y:S01]  /*1780*/  UMOV UR12, 0x20 ;  /* 0x00000020000c7882 */ /* 0x008fe20000000000 */
[----:B------:R-:W-:Y:S01]  /*1790*/  @!UP1 UMOV UR6, 0x400 ;  /* 0x0000040000069882 */ /* 0x000fe20000000000 */
[----:B------:R-:W-:-:S04]  /*17a0*/  @!UP1 UIADD3 UR12, UPT, UPT, -UR12, 0x100000, URZ ;  /* 0x001000000c0c9890 */ /* 0x000fc8000fffe1ff */
[----:B------:R-:W-:Y:S02]  /*17b0*/  @!UP1 USHF.L.U32 UR13, UR12, 0xb, URZ ;  /* 0x0000000b0c0d9899 */ /* 0x000fe400080006ff */
[----:B------:R-:W-:Y:S02]  /*17c0*/  @!UP1 USHF.L.U32 UR12, UR12, 0x1, URZ ;  /* 0x000000010c0c9899 */ /* 0x000fe400080006ff */
[----:B------:R-:W-:Y:S01]  /*17d0*/  @!UP1 ULEA UR6, UR37, UR6, 0x18 ;  /* 0x0000000625069291 */ /* 0x000fe2000f8ec0ff */
[----:B------:R-:W-:Y:S01]  /*17e0*/  VOTEU.ALL UP1, P1 ;  /* 0x0000000000ff7886 */ /* 0x000fe20000820000 */
[----:B------:R-:W-:Y:S01]  /*17f0*/  UISETP.NE.AND UP4, UPT, UR10, URZ, UPT ;  /* 0x000000ff0a00728c */ /* 0x000fe2000bf85270 */
[----:B------:R-:W3:Y:S09]  /*1800*/  FENCE.VIEW.ASYNC.S ;  /* 0x00000000000073c6 */ /* 0x000ef20000000000 */
[----:B---3--:R3:W4:Y:S01]  /*1810*/  @!UP1 SYNCS.EXCH.64 URZ, [UR6+0x610], UR12 ;  /* 0x0006100c06ff95b2 */ /* 0x0087220008000100 */
[----:B--2---:R-:W-:-:S09]  /*1820*/  UISETP.EQ.U32.AND UP1, UPT, UR8, 0x1, UPT ;  /* 0x000000010800788c */ /* 0x004fd2000bf22070 */
[----:B------:R-:W-:Y:S05]  /*1830*/  BRA.U !UP1, `(.L_x_16) ;  /* 0x0000000109087547 */ /* 0x000fea000b800000 */
[----:B-1--4-:R-:W-:Y:S01]  /*1840*/  UCGABAR_ARV ;  /* 0x00000000000079c7 */ /* 0x012fe20008000000 */
[----:B------:R-:W-:Y:S05]  /*1850*/  BRA `(.L_x_17) ;  /* 0x0000000000047947 */ /* 0x000fea0003800000 */
.L_x_16:
[----:B-1--4-:R-:W-:Y:S01]  /*1860*/  NOP ;  /* 0x0000000000007918 */ /* 0x012fe20000000000 */
.L_x_17:
[----:B------:R-:W1:Y:S01]  /*1870*/  S2R R69, SR_CTAID.Y ;  /* 0x0000000000457919 */ /* 0x000e620000002600 */
[----:B------:R-:W-:-:S05]  /*1880*/  CS2R.32 R68, SR_CgaSize ;  /* 0x0000000000447805 */ /* 0x000fca0000008a00 */
[----:B------:R-:W-:-:S05]  /*1890*/  IMAD R68, R68, -0xa0, RZ ;  /* 0xffffff6044447824 */ /* 0x000fca00078e02ff */
[----:B---3--:R-:W-:-:S14]  /*18a0*/  R2UR UR6, R68 ;  /* 0x00000000440672ca */ /* 0x008fdc00000e0000 */
[----:B------:R-:W2:Y:S01]  /*18b0*/  LDCU UR6, c[0x0][UR6+0x2b4] ;  /* 0x00005680060677ac */ /* 0x000ea20008000800 */
[----:B------:R-:W-:-:S05]  /*18c0*/  CS2R.32 R0, SR_CgaSize ;  /* 0x0000000000007805 */ /* 0x000fca0000008a00 */
[----:B------:R-:W-:-:S06]  /*18d0*/  IMAD R0, R0, -0xa0, RZ ;  /* 0xffffff6000007824 */ /* 0x000fcc00078e02ff */
[----:B------:R-:W3:Y:S01]  /*18e0*/  LDC R0, c[0x0][R0+0x2a4] ;  /* 0x0000a90000007b82 */ /* 0x000ee20000000800 */
[----:B------:R-:W-:Y:S01]  /*18f0*/  PRMT R8, RZ, 0x7610, R8 ;  /* 0x00007610ff087816 */ /* 0x000fe20000000008 */
[----:B------:R-:W4:Y:S01]  /*1900*/  S2R R11, SR_CTAID.X ;  /* 0x00000000000b7919 */ /* 0x000f220000002500 */
[----:B------:R-:W-:-:S05]  /*1910*/  CS2R.32 R68, SR_CgaSize ;  /* 0x0000000000447805 */ /* 0x000fca0000008a00 */
[----:B------:R-:W-:-:S05]  /*1920*/  IMAD R68, R68, -0xa0, RZ ;  /* 0xffffff6044447824 */ /* 0x000fca00078e02ff */
[----:B------:R-:W-:-:S14]  /*1930*/  R2UR UR8, R68 ;  /* 0x00000000440872ca */ /* 0x000fdc00000e0000 */
[----:B------:R-:W3:Y:S01]  /*1940*/  LDCU UR8, c[0x0][UR8+0x2b0] ;  /* 0x00005600080877ac */ /* 0x000ee20008000800 */
[----:B------:R-:W-:Y:S01]  /*1950*/  UISETP.NE.AND UP2, UPT, UR10, 0x2, UPT ;  /* 0x000000020a00788c */ /* 0x000fe2000bf45270 */
[----:B------:R-:W2:Y:S01]  /*1960*/  LDC R9, c[0x0][0xb24] ;  /* 0x0002c900ff097b82 */ /* 0x000ea20000000800 */
[----:B------:R-:W-:-:S05]  /*1970*/  CS2R.32 R2, SR_CgaSize ;  /* 0x0000000000027805 */ /* 0x000fca0000008a00 */
[----:B------:R-:W-:-:S06]  /*1980*/  IMAD R2, R2, -0xa0, RZ ;  /* 0xffffff6002027824 */ /* 0x000fcc00078e02ff */
[----:B------:R-:W3:Y:S08]  /*1990*/  LDC R2, c[0x0][R2+0x2a0] ;  /* 0x0000a80002027b82 */ /* 0x000ef00000000800 */
[----:B------:R-:W3:Y:S01]  /*19a0*/  LDC R26, c[0x0][0xb24] ;  /* 0x0002c900ff1a7b82 */ /* 0x000ee20000000800 */
[----:B-1----:R-:W-:-:S07]  /*19b0*/  I2FP.F32.U32 R3, R69 ;  /* 0x0000004500037245 */ /* 0x002fce0000201000 */
[----:B------:R-:W1:Y:S01]  /*19c0*/  S2UR UR36, SR_CTAID.Z ;  /* 0x00000000002479c3 */ /* 0x000e620000002700 */
[----:B--2---:R-:W-:Y:S01]  /*19d0*/  ISETP.GE.AND P0, PT, R9, 0x1, PT ;  /* 0x000000010900780c */ /* 0x004fe20003f06270 */
[----:B----4-:R-:W-:Y:S01]  /*19e0*/  IMAD.MOV.U32 R63, RZ, RZ, R11 ;  /* 0x000000ffff3f7224 */ /* 0x010fe200078e000b */
[----:B------:R-:W-:Y:S01]  /*19f0*/  I2FP.F32.U32 R4, R11 ;  /* 0x0000000b00047245 */ /* 0x000fe20000201000 */
[----:B------:R-:W-:Y:S01]  /*1a00*/  FMUL R3, R3, UR6 ;  /* 0x0000000603037c20 */ /* 0x000fe20008400000 */
[----:B------:R-:W2:Y:S03]  /*1a10*/  LDCU UR6, c[0x0][0xb30] ;  /* 0x00016600ff0677ac */ /* 0x000ea60008000800 */
[----:B---3--:R-:W-:Y:S01]  /*1a20*/  FMUL R4, R4, UR8 ;  /* 0x0000000804047c20 */ /* 0x008fe20008400000 */
[----:B------:R-:W3:Y:S08]  /*1a30*/  F2I.U32.TRUNC.NTZ R62, R3 ;  /* 0x00000003003e7305 */ /* 0x000ef0000020f000 */
[----:B------:R-:W4:Y:S01]  /*1a40*/  F2I.U32.TRUNC.NTZ R68, R4 ;  /* 0x0000000400447305 */ /* 0x000f22000020f000 */
[----:B--2---:R-:W-:Y:S01]  /*1a50*/  UISETP.NE.AND UP3, UPT, UR6, 0x1, UPT ;  /* 0x000000010600788c */ /* 0x004fe2000bf65270 */
[----:B---3--:R-:W-:-:S05]  /*1a60*/  IADD3 R62, PT, PT, -R62, RZ, RZ ;  /* 0x000000ff3e3e7210 */ /* 0x008fca0007ffe1ff */
[----:B------:R-:W-:Y:S01]  /*1a70*/  IMAD R62, R0, R62, R69 ;  /* 0x0000003e003e7224 */ /* 0x000fe200078e0245 */
[----:B------:R-:W-:Y:S01]  /*1a80*/  PRMT R0, RZ, 0x7610, R0 ;  /* 0x00007610ff007816 */ /* 0x000fe20000000000 */
[----:B----4-:R-:W-:-:S04]  /*1a90*/  IMAD.MOV R68, RZ, RZ, -R68 ;  /* 0x000000ffff447224 */ /* 0x010fc800078e0a44 */
[----:B------:R-:W-:Y:S01]  /*1aa0*/  IMAD R68, R2, R68, R11 ;  /* 0x0000004402447224 */ /* 0x000fe200078e020b */
[----:B-1----:R-:W-:Y:S06]  /*1ab0*/  BRA.U UP4, `(.L_x_18) ;  /* 0x0000000104247547 */ /* 0x002fec000b800000 */
[----:B------:R-:W-:Y:S01]  /*1ac0*/  ISETP.NE.AND P1, PT, R62, RZ, PT ;  /* 0x000000ff3e00720c */ /* 0x000fe20003f25270 */
[----:B------:R-:W-:Y:S01]  /*1ad0*/  IMAD.MOV.U32 R0, RZ, RZ, 0x3 ;  /* 0x00000003ff007424 */ /* 0x000fe200078e00ff */
[C---:B------:R-:W-:Y:S02]  /*1ae0*/  LOP3.LUT R3, R68.reuse, 0xfffffffe, RZ, 0xc0, !PT ;  /* 0xfffffffe44037812 */ /* 0x040fe400078ec0ff */
[----:B------:R-:W-:Y:S02]  /*1af0*/  ISETP.LT.U32.OR P1, PT, R68, 0x2, !P1 ;  /* 0x000000024400780c */ /* 0x000fe40004f21470 */
[----:B------:R-:W-:Y:S02]  /*1b00*/  SHF.L.U32 R0, R0, R3, RZ ;  /* 0x0000000300007219 */ /* 0x000fe400000006ff */
[----:B------:R-:W-:Y:S02]  /*1b10*/  SEL R5, RZ, 0x1, !P1 ;  /* 0x00000001ff057807 */ /* 0x000fe40004800000 */
[----:B------:R-:W-:-:S05]  /*1b20*/  SEL R2, RZ, 0x2, !P1 ;  /* 0x00000002ff027807 */ /* 0x000fca0004800000 */
[----:B------:R-:W-:-:S05]  /*1b30*/  IMAD.IADD R2, R5, 0x1, R2 ;  /* 0x0000000105027824 */ /* 0x000fca00078e0202 */
[----:B------:R-:W-:Y:S02]  /*1b40*/  PRMT R8, R2, 0x7610, R8 ;  /* 0x0000761002087816 */ /* 0x000fe40000000008 */
.L_x_18:
[----:B------:R-:W-:Y:S05]  /*1b50*/  @!P0 BRA `(.L_x_19) ;  /* 0x0000000000b88947 */ /* 0x000fea0003800000 */
[----:B------:R-:W1:Y:S01]  /*1b60*/  LDC.64 R4, c[0x0][0xb18] ;  /* 0x0002c600ff047b82 */ /* 0x000e620000000a00 */
[----:B------:R-:W-:-:S07]  /*1b70*/  ISETP.NE.AND P0, PT, R9, 0x1, PT ;  /* 0x000000010900780c */ /* 0x000fce0003f05270 */
[----:B------:R-:W2:Y:S08]  /*1b80*/  LDC R14, c[0x0][0xb0c] ;  /* 0x0002c300ff0e7b82 */ /* 0x000eb00000000800 */
[----:B------:R-:W3:Y:S08]  /*1b90*/  LDC R13, c[0x0][0x370] ;  /* 0x0000dc00ff0d7b82 */ /* 0x000ef00000000800 */
[----:B------:R-:W4:Y:S01]  /*1ba0*/  LDC R16, c[0x0][0x374] ;  /* 0x0000dd00ff107b82 */ /* 0x000f220000000800 */
[----:B-1----:R-:W-:-:S07]  /*1bb0*/  ISETP.NE.AND P1, PT, R4, 0x1, PT ;  /* 0x000000010400780c */ /* 0x002fce0003f25270 */
[----:B------:R-:W3:Y:S01]  /*1bc0*/  LDC.64 R6, c[0x0][0xb10] ;  /* 0x0002c400ff067b82 */ /* 0x000ee20000000a00 */
[----:B--2---:R-:W-:-:S07]  /*1bd0*/  ISETP.NE.AND P2, PT, R14, 0x1, PT ;  /* 0x000000010e00780c */ /* 0x004fce0003f45270 */
[----:B------:R-:W1:Y:S08]  /*1be0*/  LDC R12, c[0x0][0xb20] ;  /* 0x0002c800ff0c7b82 */ /* 0x000e700000000800 */
[----:B------:R-:W2:Y:S01]  /*1bf0*/  LDC.64 R2, c[0x0][0xb28] ;  /* 0x0002ca00ff027b82 */ /* 0x000ea20000000a00 */
[----:B----4-:R-:W-:-:S04]  /*1c00*/  IMAD.HI.U32 R15, R16, R5, RZ ;  /* 0x00000005100f7227 */ /* 0x010fc800078e00ff */
[----:B------:R-:W-:-:S04]  /*1c10*/  IMAD.HI.U32 R5, R69, R5, RZ ;  /* 0x0000000545057227 */ /* 0x000fc800078e00ff */
[----:B---3--:R-:W-:-:S04]  /*1c20*/  IMAD.HI.U32 R18, R13, R6, RZ ;  /* 0x000000060d127227 */ /* 0x008fc800078e00ff */
[----:B------:R-:W-:Y:S01]  /*1c30*/  IMAD.HI.U32 R20, R11, R6, RZ ;  /* 0x000000060b147227 */ /* 0x000fe200078e00ff */
[-C--:B------:R-:W-:Y:S02]  /*1c40*/  @P2 SHF.R.U32.HI R13, RZ, R7.reuse, R18 ;  /* 0x00000007ff0d2219 */ /* 0x080fe40000011612 */
[-C--:B-1----:R-:W-:Y:S02]  /*1c50*/  @P1 SHF.R.U32.HI R16, RZ, R12.reuse, R15 ;  /* 0x0000000cff101219 */ /* 0x082fe4000001160f */
[----:B------:R-:W-:Y:S02]  /*1c60*/  SHF.R.U32.HI R12, RZ, R12, R5 ;  /* 0x0000000cff0c7219 */ /* 0x000fe40000011605 */
[----:B------:R-:W-:Y:S02]  /*1c70*/  SHF.R.U32.HI R20, RZ, R7, R20 ;  /* 0x00000007ff147219 */ /* 0x000fe40000011614 */
[----:B------:R-:W-:Y:S01]  /*1c80*/  SEL R5, R69, R12, !P1 ;  /* 0x0000000c45057207 */ /* 0x000fe20004800000 */
[----:B--2---:R-:W-:Y:S01]  /*1c90*/  IMAD.HI.U32 R18, R16, R2, RZ ;  /* 0x0000000210127227 */ /* 0x004fe200078e00ff */
[----:B------:R-:W-:-:S02]  /*1ca0*/  SEL R63, R11, R20, !P2 ;  /* 0x000000140b3f7207 */ /* 0x000fc40005000000 */
[----:B------:R-:W-:Y:S01]  /*1cb0*/  IADD3 R7, PT, PT, -R5, RZ, RZ ;  /* 0x000000ff05077210 */ /* 0x000fe20007ffe1ff */
[----:B------:R-:W-:Y:S01]  /*1cc0*/  IMAD.HI.U32 R6, R13, R2, RZ ;  /* 0x000000020d067227 */ /* 0x000fe200078e00ff */
[----:B------:R-:W-:-:S03]  /*1cd0*/  @P0 SHF.R.U32.HI R16, RZ, R3, R18 ;  /* 0x00000003ff100219 */ /* 0x000fc60000011612 */
[----:B------:R-:W-:Y:S01]  /*1ce0*/  IMAD R7, R4, R7, R69 ;  /* 0x0000000704077224 */ /* 0x000fe200078e0245 */
[----:B------:R-:W-:Y:S01]  /*1cf0*/  @P0 SHF.R.U32.HI R13, RZ, R3, R6 ;  /* 0x00000003ff0d0219 */ /* 0x000fe20000011606 */
[----:B------:R-:W-:-:S04]  /*1d00*/  IMAD R16, R16, R9, RZ ;  /* 0x0000000910107224 */ /* 0x000fc800078e02ff */
[----:B------:R-:W-:Y:S01]  /*1d10*/  IMAD R6, R13, R9, RZ ;  /* 0x000000090d067224 */ /* 0x000fe200078e02ff */
[----:B------:R-:W-:-:S04]  /*1d20*/  ISETP.GE.AND P1, PT, R5, R16, PT ;  /* 0x000000100500720c */ /* 0x000fc80003f26270 */
[----:B------:R-:W-:Y:S01]  /*1d30*/  ISETP.GE.OR P1, PT, R63, R6, P1 ;  /* 0x000000063f00720c */ /* 0x000fe20000f26670 */
[----:B------:R-:W-:-:S05]  /*1d40*/  IMAD.HI.U32 R6, R5, R2, RZ ;  /* 0x0000000205067227 */ /* 0x000fca00078e00ff */
[----:B------:R-:W-:-:S04]  /*1d50*/  SHF.R.U32.HI R6, RZ, R3, R6 ;  /* 0x00000003ff067219 */ /* 0x000fc80000011606 */
[----:B------:R-:W-:-:S03]  /*1d60*/  SEL R6, R5, R6, !P0 ;  /* 0x0000000605067207 */ /* 0x000fc60004000000 */
[----:B------:R-:W-:Y:S01]  /*1d70*/  @!P1 IMAD.HI.U32 R12, R63, R2, RZ ;  /* 0x000000023f0c9227 */ /* 0x000fe200078e00ff */
[----:B------:R-:W-:-:S04]  /*1d80*/  IADD3 R2, PT, PT, -R6, RZ, RZ ;  /* 0x000000ff06027210 */ /* 0x000fc80007ffe1ff */
[----:B------:R-:W-:Y:S01]  /*1d90*/  @!P1 SHF.R.U32.HI R12, RZ, R3, R12 ;  /* 0x00000003ff0c9219 */ /* 0x000fe2000001160c */
[----:B------:R-:W-:-:S03]  /*1da0*/  IMAD R2, R9, R2, R5 ;  /* 0x0000000209027224 */ /* 0x000fc600078e0205 */
[----:B------:R-:W-:-:S05]  /*1db0*/  @!P1 SEL R3, R63, R12, !P0 ;  /* 0x0000000c3f039207 */ /* 0x000fca0004000000 */
[--C-:B------:R-:W-:Y:S02]  /*1dc0*/  @!P1 IMAD.IADD R6, R6, 0x1, -R3.reuse ;  /* 0x0000000106069824 */ /* 0x100fe400078e0a03 */
[----:B------:R-:W-:Y:S01]  /*1dd0*/  @!P1 IMAD R3, R2, R13, R3 ;  /* 0x0000000d02039224 */ /* 0x000fe200078e0203 */
[----:B------:R-:W-:Y:S01]  /*1de0*/  IADD3 R2, PT, PT, -R63, RZ, RZ ;  /* 0x000000ff3f027210 */ /* 0x000fe20007ffe1ff */
[----:B------:R-:W-:Y:S02]  /*1df0*/  @!P1 IMAD R5, R6, R9, R63 ;  /* 0x0000000906059224 */ /* 0x000fe400078e023f */
[----:B------:R-:W-:Y:S02]  /*1e00*/  @!P1 IMAD.MOV.U32 R63, RZ, RZ, R3 ;  /* 0x000000ffff3f9224 */ /* 0x000fe400078e0003 */
[----:B------:R-:W-:Y:S02]  /*1e10*/  IMAD R2, R14, R2, R11 ;  /* 0x000000020e027224 */ /* 0x000fe400078e020b */
[----:B------:R-:W-:-:S02]  /*1e20*/  IMAD R69, R5, R4, R7 ;  /* 0x0000000405457224 */ /* 0x000fc400078e0207 */
[----:B------:R-:W-:Y:S02]  /*1e30*/  IMAD R63, R63, R14, R2 ;  /* 0x0000000e3f3f7224 */ /* 0x000fe400078e0202 */
.L_x_19:
[----:B------:R-:W-:Y:S05]  /*1e40*/  BRA.U UP3, `(.L_x_20) ;  /* 0x0000000103407547 */ /* 0x000fea000b800000 */
[----:B------:R-:W1:Y:S08]  /*1e50*/  LDC.64 R2, c[0x0][0xb18] ;  /* 0x0002c600ff027b82 */ /* 0x000e700000000a00 */
[----:B------:R-:W2:Y:S08]  /*1e60*/  LDC.64 R4, c[0x0][0xb10] ;  /* 0x0002c400ff047b82 */ /* 0x000eb00000000a00 */
[----:B------:R-:W3:Y:S08]  /*1e70*/  LDC R6, c[0x0][0xb20] ;  /* 0x0002c800ff067b82 */ /* 0x000ef00000000800 */
[----:B------:R-:W4:Y:S01]  /*1e80*/  LDC R12, c[0x0][0xb0c] ;  /* 0x0002c300ff0c7b82 */ /* 0x000f220000000800 */
[----:B-1----:R-:W-:Y:S01]  /*1e90*/  IMAD.HI.U32 R3, R69, R3, RZ ;  /* 0x0000000345037227 */ /* 0x002fe200078e00ff */
[----:B------:R-:W-:-:S03]  /*1ea0*/  ISETP.NE.AND P0, PT, R2, 0x1, PT ;  /* 0x000000010200780c */ /* 0x000fc60003f05270 */
[----:B--2---:R-:W-:-:S05]  /*1eb0*/  IMAD.HI.U32 R4, R63, R4, RZ ;  /* 0x000000043f047227 */ /* 0x004fca00078e00ff */
[----:B------:R-:W-:Y:S02]  /*1ec0*/  SHF.R.U32.HI R4, RZ, R5, R4 ;  /* 0x00000005ff047219 */ /* 0x000fe40000011604 */
[----:B---3--:R-:W-:-:S04]  /*1ed0*/  SHF.R.U32.HI R6, RZ, R6, R3 ;  /* 0x00000006ff067219 */ /* 0x008fc80000011603 */
[----:B------:R-:W-:Y:S02]  /*1ee0*/  SEL R3, R69, R6, !P0 ;  /* 0x0000000645037207 */ /* 0x000fe40004000000 */
[----:B----4-:R-:W-:-:S04]  /*1ef0*/  ISETP.NE.AND P1, PT, R12, 0x1, PT ;  /* 0x000000010c00780c */ /* 0x010fc80003f25270 */
[----:B------:R-:W-:-:S05]  /*1f00*/  SEL R6, R63, R4, !P1 ;  /* 0x000000043f067207 */ /* 0x000fca0004800000 */
[----:B------:R-:W-:Y:S02]  /*1f10*/  IMAD.IADD R4, R3, 0x1, -R6 ;  /* 0x0000000103047824 */ /* 0x000fe400078e0a06 */
[----:B------:R-:W-:Y:S02]  /*1f20*/  IMAD.IADD R3, R6, 0x1, -R3 ;  /* 0x0000000106037824 */ /* 0x000fe400078e0a03 */
[----:B------:R-:W-:Y:S02]  /*1f30*/  IMAD R63, R4, R12, R63 ;  /* 0x0000000c043f7224 */ /* 0x000fe400078e023f */
[----:B------:R-:W-:Y:S02]  /*1f40*/  IMAD R69, R3, R2, R69 ;  /* 0x0000000203457224 */ /* 0x000fe400078e0245 */
.L_x_20:
[----:B------:R-:W-:Y:S05]  /*1f50*/  BRA.U !UP1, `(.L_x_21) ;  /* 0x00000001090c7547 */ /* 0x000fea000b800000 */
[----:B------:R-:W-:Y:S01]  /*1f60*/  UCGABAR_WAIT ;  /* 0x0000000000007dc7 */ /* 0x000fe20008000000 */
[----:B------:R-:W-:Y:S01]  /*1f70*/  CCTL.IVALL ;  /* 0x00000000ff00798f */ /* 0x000fe20002000000 */
[----:B------:R-:W-:Y:S05]  /*1f80*/  BRA `(.L_x_22) ;  /* 0x0000000000047947 */ /* 0x000fea0003800000 */
.L_x_21:
[----:B------:R-:W-:Y:S06]  /*1f90*/  BAR.SYNC.DEFER_BLOCKING 0x0 ;  /* 0x0000000000007b1d */ /* 0x000fec0000010000 */
.L_x_22:
[----:B------:R-:W-:Y:S05]  /*1fa0*/  BRA.U UP2, `(.L_x_23) ;  /* 0x0000001102887547 */ /* 0x000fea000b800000 */
[----:B------:R-:W1:Y:S01]  /*1fb0*/  LDCU UR15, c[0x0][0x38c] ;  /* 0x00007180ff0f77ac */ /* 0x000e620008000800 */
[----:B------:R-:W2:Y:S01]  /*1fc0*/  LDC R9, c[0x0][0x370] ;  /* 0x0000dc00ff097b82 */ /* 0x000ea20000000800 */
[C---:B------:R-:W-:Y:S01]  /*1fd0*/  IMAD.SHL.U32 R17, R11.reuse, 0x10, RZ ;  /* 0x000000100b117824 */ /* 0x040fe200078e00ff */
[----:B------:R-:W-:Y:S01]  /*1fe0*/  PLOP3.LUT P1, PT, PT, PT, UP5, 0x80, 0x8 ;  /* 0x000000000008781c */ /* 0x000fe20003f2f058 */
[----:B------:R-:W-:Y:S01]  /*1ff0*/  HFMA2 R15, -RZ, RZ, 0, 5.9604644775390625e-08 ;  /* 0x00000001ff0f7431 */ /* 0x000fe200000001ff */
[----:B------:R-:W-:Y:S01]  /*2000*/  UISETP.NE.AND UP1, UPT, UR10, URZ, UPT ;  /* 0x000000ff0a00728c */ /* 0x000fe2000bf25270 */
[----:B------:R-:W-:Y:S01]  /*2010*/  HFMA2 R12, -RZ, RZ, 0, 0 ;  /* 0x00000000ff0c7431 */ /* 0x000fe200000001ff */
[----:B------:R-:W-:Y:S01]  /*2020*/  ISETP.NE.AND P4, PT, R10, RZ, P5 ;  /* 0x000000ff0a00720c */ /* 0x000fe20002f85270 */
[----:B------:R-:W-:Y:S01]  /*2030*/  IMAD.SHL.U32 R16, R11, 0x40, RZ ;  /* 0x000000400b107824 */ /* 0x000fe200078e00ff */
[----:B------:R-:W3:Y:S01]  /*2040*/  LDC R0, c[0x0][0x374] ;  /* 0x0000dd00ff007b82 */ /* 0x000ee20000000800 */
[----:B------:R-:W-:Y:S01]  /*2050*/  PLOP3.LUT P1, PT, P1, PT, PT, 0x8, 0x80 ;  /* 0x000000000080781c */ /* 0x000fe20000f2e170 */
[----:B------:R-:W-:Y:S01]  /*2060*/  IMAD.MOV.U32 R14, RZ, RZ, RZ ;  /* 0x000000ffff0e7224 */ /* 0x000fe200078e00ff */
[----:B------:R-:W-:Y:S01]  /*2070*/  MOV R8, 0x1 ;  /* 0x0000000100087802 */ /* 0x000fe20000000f00 */
[----:B------:R-:W-:Y:S01]  /*2080*/  IMAD.MOV.U32 R10, RZ, RZ, RZ ;  /* 0x000000ffff0a7224 */ /* 0x000fe200078e00ff */
[----:B------:R-:W-:Y:S01]  /*2090*/  LOP3.LUT R17, R17, 0x10, RZ, 0xc0, !PT ;  /* 0x0000001011117812 */ /* 0x000fe200078ec0ff */
[----:B------:R-:W4:Y:S01]  /*20a0*/  LDCU.64 UR24, c[0x0][0x348] ;  /* 0x00006900ff1877ac */ /* 0x000f220008000a00 */
[----:B-1----:R-:W-:-:S02]  /*20b0*/  UIADD3 UR4, UPT, UPT, UR15, 0xf, URZ ;  /* 0x0000000f0f047890 */ /* 0x002fc4000fffe0ff */
[----:B------:R-:W-:Y:S02]  /*20c0*/  USEL UR7, UR7, 0x2, UP1 ;  /* 0x0000000207077887 */ /* 0x000fe40008800000 */
[----:B------:R-:W-:Y:S01]  /*20d0*/  USHF.R.S32.HI UR22, URZ, 0x1f, UR4 ;  /* 0x0000001fff167899 */ /* 0x000fe20008011404 */
[----:B------:R-:W-:-:S03]  /*20e0*/  UMOV UR13, URZ ;  /* 0x000000ff000d7c82 */ /* 0x000fc60008000000 */
[----:B------:R-:W-:Y:S02]  /*20f0*/  ULEA.HI UR22, UR22, UR4, URZ, 0x4 ;  /* 0x0000000416167291 */ /* 0x000fe4000f8f20ff */
[----:B------:R-:W-:Y:S02]  /*2100*/  UIADD3 UR4, UPT, UPT, UR15, -0x1, URZ ;  /* 0xffffffff0f047890 */ /* 0x000fe4000fffe0ff */
[----:B------:R-:W-:Y:S02]  /*2110*/  USHF.R.S32.HI UR22, URZ, 0x4, UR22 ;  /* 0x00000004ff167899 */ /* 0x000fe40008011416 */
[----:B------:R-:W-:Y:S02]  /*2120*/  UISETP.GE.U32.AND UP2, UPT, UR4, -0x1f, UPT ;  /* 0xffffffe10400788c */ /* 0x000fe4000bf46070 */
[----:B------:R-:W-:Y:S02]  /*2130*/  UISETP.LT.U32.AND UP0, UPT, UR22, 0x56, UPT ;  /* 0x000000561600788c */ /* 0x000fe4000bf01070 */
[----:B------:R-:W-:-:S02]  /*2140*/  UIADD3 UR15, UPT, UPT, UR15, 0x1e, URZ ;  /* 0x0000001e0f0f7890 */ /* 0x000fc4000fffe0ff */
[----:B------:R-:W-:-:S04]  /*2150*/  USEL UR21, UR22, 0x56, UP0 ;  /* 0x0000005616157887 */ /* 0x000fc80008000000 */
[----:B------:R-:W-:Y:S02]  /*2160*/  UIADD3 UR6, UPT, UPT, UR21, -0x1, URZ ;  /* 0xffffffff15067890 */ /* 0x000fe4000fffe0ff */
[----:B------:R-:W-:Y:S02]  /*2170*/  @UP2 UIADD3 UR6, UPT, UPT, UR21, URZ, URZ ;  /* 0x000000ff15062290 */ /* 0x000fe4000fffe0ff */
[----:B------:R-:W-:Y:S02]  /*2180*/  UIADD3 UR14, UPT, UPT, UR22, -UR21, URZ ;  /* 0x80000015160e7290 */ /* 0x000fe4000fffe0ff */
[----:B------:R-:W-:Y:S02]  /*2190*/  UIADD3 UR5, UPT, UPT, UR6, 0x1, URZ ;  /* 0x0000000106057890 */ /* 0x000fe4000fffe0ff */
[----:B--2-4-:R-:W-:-:S12]  /*21a0*/  UIADD3 UR6, UPT, UPT, -UR6, URZ, URZ ;  /* 0x000000ff06067290 */ /* 0x014fd8000fffe1ff */
.L_x_43:
[----:B------:R-:W-:Y:S01]  /*21b0*/  UISETP.NE.AND UP0, UPT, UR37, URZ, UPT ;  /* 0x000000ff2500728c */ /* 0x000fe2000bf05270 */
[----:B------:R-:W1:Y:S08]  /*21c0*/  S2UR UR37, SR_CgaCtaId ;  /* 0x00000000002579c3 */ /* 0x000e700000008800 */
[----:B------:R-:W-:Y:S05]  /*21d0*/  BRA.U UP0, `(.L_x_24) ;  /* 0x0000000100347547 */ /* 0x000fea000b800000 */
[----:B------:R-:W2:Y:S01]  /*21e0*/  S2R R2, SR_CgaCtaId ;  /* 0x0000000000027919 */ /* 0x000ea20000008800 */
[----:B------:R-:W-:-:S04]  /*21f0*/  MOV R3, 0x400 ;  /* 0x0000040000037802 */ /* 0x000fc80000000f00 */
[----:B--2---:R-:W-:Y:S02]  /*2200*/  LEA R3, R2, R3, 0x18 ;  /* 0x0000000302037211 */ /* 0x004fe400078ec0ff */
[----:B------:R-:W-:-:S03]  /*2210*/  SHF.L.U32 R2, R8, 0x1f, RZ ;  /* 0x0000001f08027819 */ /* 0x000fc600000006ff */
[----:B------:R-:W-:-:S04]  /*2220*/  IMAD R3, R10, 0x8, R3 ;  /* 0x000000080a037824 */ /* 0x000fc800078e0203 */
[----:B------:R-:W2:Y:S02]  /*2230*/  SYNCS.PHASECHK.TRANS64.TRYWAIT P0, [R3+URZ+0x600], R2 ;  /* 0x00060002030075a7 */ /* 0x000ea400080011ff */
[----:B--2---:R-:W-:Y:S05]  /*2240*/  @!P0 BRA `(.L_x_25) ;  /* 0x0000004c00508947 */ /* 0x004fea0003800000 */
.L_x_120:
[----:B------:R-:W-:Y:S01]  /*2250*/  VIADD R10, R10, 0x1 ;  /* 0x000000010a0a7836 */ /* 0x000fe20000000000 */
[----:B------:R2:W-:Y:S04]  /*2260*/  SYNCS.ARRIVE.TRANS64.A1T0 RZ, [R3+URZ+0x5f0], RZ ;  /* 0x0005f0ff03ff79a7 */ /* 0x0005e800081000ff */
[----:B------:R-:W-:-:S04]  /*2270*/  ISETP.NE.AND P0, PT, R10, 0x2, PT ;  /* 0x000000020a00780c */ /* 0x000fc80003f05270 */
[----:B------:R-:W-:Y:S02]  /*2280*/  SEL R10, R10, RZ, P0 ;  /* 0x000000ff0a0a7207 */ /* 0x000fe40000000000 */
[----:B--2---:R-:W-:-:S04]  /*2290*/  SEL R3, RZ, 0x1, P0 ;  /* 0x00000001ff037807 */ /* 0x004fc80000000000 */
[----:B------:R-:W-:-:S07]  /*22a0*/  LOP3.LUT R8, R8, R3, RZ, 0x3c, !PT ;  /* 0x0000000308087212 */ /* 0x000fce00078e3cff */
.L_x_24:
[----:B------:R-:W-:Y:S01]  /*22b0*/  UMOV UR4, 0x400 ;  /* 0x0000040000047882 */ /* 0x000fe20000000000 */
[----:B------:R-:W-:Y:S01]  /*22c0*/  LEA.HI R3, R63, R63, RZ, 0x1 ;  /* 0x0000003f3f037211 */ /* 0x000fe200078f08ff */
[----:B-1----:R-:W-:Y:S01]  /*22d0*/  ULEA UR4, UR37, UR4, 0x18 ;  /* 0x0000000425047291 */ /* 0x002fe2000f8ec0ff */
[----:B------:R-:W-:Y:S01]  /*22e0*/  SHF.L.U32 R2, R15, 0x1f, RZ ;  /* 0x0000001f0f027819 */ /* 0x000fe200000006ff */
[----:B------:R-:W-:Y:S01]  /*22f0*/  UISETP.GE.U32.AND UP0, UPT, UR15, 0x1f, UPT ;  /* 0x0000001f0f00788c */ /* 0x000fe2000bf06070 */
[----:B------:R-:W-:Y:S01]  /*2300*/  R2UR UR35, R16 ;  /* 0x00000000102372ca */ /* 0x000fe200000e0000 */
[----:B------:R-:W-:Y:S01]  /*2310*/  ULEA UR8, UR13, UR4, 0x3 ;  /* 0x000000040d087291 */ /* 0x000fe2000f8e18ff */
[----:B------:R-:W-:Y:S01]  /*2320*/  IMAD.SHL.U32 R3, R3, 0x40, RZ ;  /* 0x0000004003037824 */ /* 0x000fe200078e00ff */
[----:B------:R-:W-:Y:S01]  /*2330*/  R2UR UR11, R17 ;  /* 0x00000000110b72ca */ /* 0x000fe200000e0000 */
[----:B------:R-:W-:-:S03]  /*2340*/  UMOV UR23, URZ ;  /* 0x000000ff00177c82 */ /* 0x000fc60008000000 */
[----:B------:R-:W-:-:S03]  /*2350*/  LOP3.LUT R3, R3, 0xffffff80, RZ, 0xc0, !PT ;  /* 0xffffff8003037812 */ /* 0x000fc600078ec0ff */
[----:B------:R1:W2:Y:S01]  /*2360*/  SYNCS.PHASECHK.TRANS64.TRYWAIT P0, [UR8+0x2b0], R2 ;  /* 0x0002b002ff0075a7 */ /* 0x0002a20008001108 */
[----:B------:R-:W-:Y:S02]  /*2370*/  R2UR UR9, R3 ;  /* 0x00000000030972ca */ /* 0x000fe400000e0000 */
[----:B------:R-:W-:-:S11]  /*2380*/  R2UR UR8, R69 ;  /* 0x00000000450872ca */ /* 0x000fd600000e0000 */
[----:B------:R-:W-:Y:S02]  /*2390*/  ULOP3.LUT UR35, UR9, 0x40, UR35, 0xf8, !UPT ;  /* 0x0000004009237892 */ /* 0x000fe4000f8ef823 */
[----:B------:R-:W-:Y:S01]  /*23a0*/  ULEA UR11, UR8, UR11, 0x5 ;  /* 0x0000000b080b7291 */ /* 0x000fe2000f8e28ff */
[----:B------:R-:W-:Y:S11]  /*23b0*/  BRA.U !UP0, `(.L_x_26) ;  /* 0x0000000108c07547 */ /* 0x000ff6000b800000 */
[----:B------:R-:W-:Y:S01]  /*23c0*/  UMOV UR16, UR6 ;  /* 0x0000000600107c82 */ /* 0x000fe20008000000 */
[----:B------:R-:W-:Y:S01]  /*23d0*/  UMOV UR17, UR13 ;  /* 0x0000000d00117c82 */ /* 0x000fe20008000000 */
[----:B------:R-:W-:-:S05]  /*23e0*/  UMOV UR34, URZ ;  /* 0x000000ff00227c82 */ /* 0x000fca0008000000 */
.L_x_32:
[----:B------:R-:W-:Y:S01]  /*23f0*/  ULEA UR33, UR17, UR4, 0x3 ;  /* 0x0000000411217291 */ /* 0x000fe2000f8e18ff */
[----:B------:R-:W-:Y:S01]  /*2400*/  @P5 MOV R3, 0x1400 ;  /* 0x0000140000035802 */ /* 0x000fe20000000f00 */
[----:B-12-4-:R-:W-:Y:S10]  /*2410*/  @P0 BRA `(.L_x_27) ;  /* 0x00000000000c0947 */ /* 0x016ff40003800000 */
[----:B------:R-:W-:-:S04]  /*2420*/  SHF.L.U32 R5, R15, 0x1f, RZ ;  /* 0x0000001f0f057819 */ /* 0x000fc800000006ff */
[----:B------:R-:W2:Y:S02]  /*2430*/  SYNCS.PHASECHK.TRANS64.TRYWAIT P0, [UR33+0x2b0], R5 ;  /* 0x0002b005ff0075a7 */ /* 0x000ea40008001121 */
[----:B--2---:R-:W-:Y:S05]  /*2440*/  @!P0 BRA `(.L_x_28) ;  /* 0x0000004800e48947 */ /* 0x004fea0003800000 */
.L_x_27:
[----:B------:R2:W-:Y:S01]  /*2450*/  @P5 SYNCS.ARRIVE.TRANS64 RZ, [UR33], R3 ;  /* 0x00000003ffff59a7 */ /* 0x0005e20008000021 */
[----:B------:R-:W-:Y:S02]  /*2460*/  ULOP3.LUT UR8, UR7, 0x2, URZ, 0xfc, !UPT ;  /* 0x0000000207087892 */ /* 0x000fe4000f8efcff */
[----:B------:R-:W-:Y:S02]  /*2470*/  UIADD3 UR16, UPT, UPT, UR16, 0x1, URZ ;  /* 0x0000000110107890 */ /* 0x000fe4000fffe0ff */
[----:B------:R-:W-:Y:S02]  /*2480*/  UISETP.NE.AND UP0, UPT, UR8, 0x2, UPT ;  /* 0x000000020800788c */ /* 0x000fe4000bf05270 */
[----:B------:R-:W-:-:S07]  /*2490*/  UISETP.NE.AND UP2, UPT, UR16, 0x1, UPT ;  /* 0x000000011000788c */ /* 0x000fce000bf45270 */
[----:B------:R-:W-:Y:S05]  /*24a0*/  BRA.U UP0, `(.L_x_29) ;  /* 0x0000000100047547 */ /* 0x000fea000b800000 */
[----:B------:R-:W-:Y:S05]  /*24b0*/  BPT.TRAP 0x1 ;  /* 0x000000040000795c */ /* 0x000fea0000300000 */
.L_x_29:
[----:B------:R-:W-:Y:S04]  /*24c0*/  BSSY.RECONVERGENT B0, `(.L_x_30) ;  /* 0x0000003000007945 */ /* 0x000fe80003800200 */
[----:B------:R-:W-:Y:S05]  /*24d0*/  @!P4 BRA `(.L_x_31) ;  /* 0x000000000004c947 */ /* 0x000fea0003800000 */
[----:B------:R-:W-:Y:S05]  /*24e0*/  BPT.TRAP 0x1 ;  /* 0x000000040000795c */ /* 0x000fea0000300000 */
.L_x_31:
[----:B------:R-:W-:Y:S05]  /*24f0*/  BSYNC.RECONVERGENT B0 ;  /* 0x0000000000007941 */ /* 0x000fea0003800200 */
.L_x_30:
[----:B------:R-:W-:Y:S02]  /*2500*/  UIADD3 UR13, UPT, UPT, UR17, 0x1, URZ ;  /* 0x00000001110d7890 */ /* 0x000fe4000fffe0ff */
[----:B------:R-:W-:Y:S02]  /*2510*/  ULEA UR32, UR17, UR4, 0xb ;  /* 0x0000000411207291 */ /* 0x000fe4000f8e58ff */
[----:B------:R-:W-:Y:S02]  /*2520*/  UISETP.NE.AND UP0, UPT, UR13, 0x56, UPT ;  /* 0x000000560d00788c */ /* 0x000fe4000bf05270 */
[----:B------:R-:W-:Y:S02]  /*2530*/  UIADD3 UR28, UP1, UPT, UR24, 0x80, URZ ;  /* 0x00000080181c7890 */ /* 0x000fe4000ff3e0ff */
[----:B------:R-:W-:Y:S02]  /*2540*/  USEL UR9, URZ, 0x1, UP0 ;  /* 0x00000001ff097887 */ /* 0x000fe40008000000 */
[----:B------:R-:W-:-:S02]  /*2550*/  USEL UR13, UR13, URZ, UP0 ;  /* 0x000000ff0d0d7287 */ /* 0x000fc40008000000 */
[----:B------:R-:W-:Y:S02]  /*2560*/  UIADD3 UR26, UP0, UPT, UR24, 0x180, URZ ;  /* 0x00000180181a7890 */ /* 0x000fe4000ff1e0ff */
[----:B------:R-:W-:Y:S01]  /*2570*/  ULEA UR8, UR13, UR4, 0x3 ;  /* 0x000000040d087291 */ /* 0x000fe2000f8e18ff */
[----:B------:R-:W-:Y:S01]  /*2580*/  LOP3.LUT R15, R15, UR9, RZ, 0x3c, !PT ;  /* 0x000000090f0f7c12 */ /* 0x000fe2000f8e3cff */
[----:B------:R-:W-:Y:S02]  /*2590*/  ULOP3.LUT UR33, UR33, 0xfefffff8, URZ, 0xc0, !UPT ;  /* 0xfefffff821217892 */ /* 0x000fe4000f8ec0ff */
[----:B------:R-:W-:Y:S01]  /*25a0*/  UIADD3.X UR29, UPT, UPT, URZ, UR25, URZ, UP1, !UPT ;  /* 0x00000019ff1d7290 */ /* 0x000fe20008ffe4ff */
[----:B-1----:R-:W-:Y:S01]  /*25b0*/  SHF.L.U32 R2, R15, 0x1f, RZ ;  /* 0x0000001f0f027819 */ /* 0x002fe200000006ff */
[----:B------:R-:W-:Y:S02]  /*25c0*/  UIADD3 UR32, UPT, UPT, UR32, 0x2a00, URZ ;  /* 0x00002a0020207890 */ /* 0x000fe4000fffe0ff */
[----:B------:R-:W-:Y:S01]  /*25d0*/  UIADD3.X UR27, UPT, UPT, URZ, UR25, URZ, UP0, !UPT ;  /* 0x00000019ff1b7290 */ /* 0x000fe200087fe4ff */
[----:B------:R4:W1:Y:S01]  /*25e0*/  SYNCS.PHASECHK.TRANS64.TRYWAIT P0, [UR8+0x2b0], R2 ;  /* 0x0002b002ff0075a7 */ /* 0x0008620008001108 */
[----:B------:R-:W-:Y:S01]  /*25f0*/  ULEA UR8, UR17, UR4, 0x9 ;  /* 0x0000000411087291 */ /* 0x000fe2000f8e48ff */
[----:B------:R-:W-:Y:S01]  /*2600*/  UMOV UR18, 0x0 ;  /* 0x0000000000127882 */ /* 0x000fe20000000000 */
[----:B------:R-:W-:-:S02]  /*2610*/  UMOV UR19, 0x10000000 ;  /* 0x1000000000137882 */ /* 0x000fc40000000000 */
[----:B------:R-:W-:Y:S01]  /*2620*/  UIADD3 UR8, UPT, UPT, UR8, 0x2da00, URZ ;  /* 0x0002da0008087890 */ /* 0x000fe2000fffe0ff */
[----:B------:R2:W-:Y:S01]  /*2630*/  UTMALDG.3D.2CTA [UR32], [UR28], desc[UR18] ;  /* 0x000012201c0075b4 */ /* 0x0005e20008211000 */
[----:B------:R-:W-:Y:S01]  /*2640*/  UMOV UR10, UR34 ;  /* 0x00000022000a7c82 */ /* 0x000fe20008000000 */
[----:B------:R-:W-:Y:S01]  /*2650*/  UMOV UR12, UR36 ;  /* 0x00000024000c7c82 */ /* 0x000fe20008000000 */
[----:B------:R-:W-:Y:S01]  /*2660*/  UMOV UR9, UR33 ;  /* 0x0000002100097c82 */ /* 0x000fe20008000000 */
[----:B------:R-:W-:Y:S01]  /*2670*/  UMOV UR23, UR5 ;  /* 0x0000000500177c82 */ /* 0x000fe20008000000 */
[----:B------:R-:W-:-:S03]  /*2680*/  UMOV UR17, UR13 ;  /* 0x0000000d00117c82 */ /* 0x000fc60008000000 */
[----:B------:R4:W-:Y:S01]  /*2690*/  UTMALDG.3D.2CTA [UR8], [UR26], desc[UR18] ;  /* 0x000012081a0075b4 */ /* 0x0009e20008211000 */
[----:B--2---:R-:W-:Y:S01]  /*26a0*/  UIADD3 UR34, UPT, UPT, UR34, 0x10, URZ ;  /* 0x0000001022227890 */ /* 0x004fe2000fffe0ff */
[----:B------:R-:W-:Y:S11]  /*26b0*/  BRA.U UP2, `(.L_x_32) ;  /* 0xfffffffd024c7547 */ /* 0x000ff6000b83ffff */
.L_x_26:
[----:B----4-:R-:W-:Y:S01]  /*26c0*/  ULEA UR8, UR13, UR4, 0x3 ;  /* 0x000000040d087291 */ /* 0x010fe2000f8e18ff */
[----:B-1----:R-:W-:Y:S01]  /*26d0*/  SHF.L.U32 R2, R15, 0x1f, RZ ;  /* 0x0000001f0f027819 */ /* 0x002fe200000006ff */
[----:B------:R-:W-:Y:S01]  /*26e0*/  @!P1 SYNCS.ARRIVE.TRANS64.A1T0 RZ, [UR4+0x588], RZ ;  /* 0x000588ffffff99a7 */ /* 0x000fe20008100004 */
[----:B------:R-:W-:-:S06]  /*26f0*/  UISETP.GT.AND UP0, UPT, UR22, UR21, UPT ;  /* 0x000000151600728c */ /* 0x000fcc000bf04270 */
[----:B--2---:R1:W2:Y:S03]  /*2700*/  SYNCS.PHASECHK.TRANS64.TRYWAIT P0, [UR8+0x2b0], R2 ;  /* 0x0002b002ff0075a7 */ /* 0x0042a60008001108 */
[----:B------:R-:W-:Y:S05]  /*2710*/  BRA.U !UP0, `(.L_x_33) ;  /* 0x0000000108c07547 */ /* 0x000fea000b800000 */
[----:B------:R-:W-:Y:S01]  /*2720*/  UIADD3 UR26, UPT, UPT, UR14, UR23, URZ ;  /* 0x000000170e1a7290 */ /* 0x000fe2000fffe0ff */
[----:B------:R-:W-:-:S11]  /*2730*/  UMOV UR27, UR13 ;  /* 0x0000000d001b7c82 */ /* 0x000fd60008000000 */
.L_x_39:
[----:B------:R-:W-:Y:S01]  /*2740*/  ULEA UR17, UR27, UR4, 0x3 ;  /* 0x000000041b117291 */ /* 0x000fe2000f8e18ff */
[----:B--2---:R-:W-:Y:S01]  /*2750*/  @P5 MOV R3, 0x1400 ;  /* 0x0000140000035802 */ /* 0x004fe20000000f00 */
[----:B-12---:R-:W-:Y:S10]  /*2760*/  @P0 BRA `(.L_x_34) ;  /* 0x00000000000c0947 */ /* 0x006ff40003800000 */
[----:B------:R-:W-:-:S04]  /*2770*/  SHF.L.U32 R5, R15, 0x1f, RZ ;  /* 0x0000001f0f057819 */ /* 0x000fc800000006ff */
[----:B------:R-:W2:Y:S02]  /*2780*/  SYNCS.PHASECHK.TRANS64.TRYWAIT P0, [UR17+0x2b0], R5 ;  /* 0x0002b005ff0075a7 */ /* 0x000ea40008001111 */
[----:B--2---:R-:W-:Y:S05]  /*2790*/  @!P0 BRA `(.L_x_35) ;  /* 0x0000004800288947 */ /* 0x004fea0003800000 */
.L_x_34:
[----:B------:R2:W-:Y:S01]  /*27a0*/  @P5 SYNCS.ARRIVE.TRANS64 RZ, [UR17], R3 ;  /* 0x00000003ffff59a7 */ /* 0x0005e20008000011 */
[----:B------:R-:W-:-:S04]  /*27b0*/  ULOP3.LUT UR8, UR7, 0x2, URZ, 0xfc, !UPT ;  /* 0x0000000207087892 */ /* 0x000fc8000f8efcff */
[----:B------:R-:W-:-:S09]  /*27c0*/  UISETP.NE.AND UP0, UPT, UR8, 0x2, UPT ;  /* 0x000000020800788c */ /* 0x000fd2000bf05270 */
[----:B------:R-:W-:Y:S05]  /*27d0*/  BRA.U UP0, `(.L_x_36) ;  /* 0x0000000100047547 */ /* 0x000fea000b800000 */
[----:B------:R-:W-:Y:S05]  /*27e0*/  BPT.TRAP 0x1 ;  /* 0x000000040000795c */ /* 0x000fea0000300000 */
.L_x_36:
[----:B------:R-:W-:Y:S04]  /*27f0*/  BSSY.RECONVERGENT B0, `(.L_x_37) ;  /* 0x0000003000007945 */ /* 0x000fe80003800200 */
[----:B------:R-:W-:Y:S05]  /*2800*/  @!P4 BRA `(.L_x_38) ;  /* 0x000000000004c947 */ /* 0x000fea0003800000 */
[----:B------:R-:W-:Y:S05]  /*2810*/  BPT.TRAP 0x1 ;  /* 0x000000040000795c */ /* 0x000fea0000300000 */
.L_x_38:
[----:B------:R-:W-:Y:S05]  /*2820*/  BSYNC.RECONVERGENT B0 ;  /* 0x0000000000007941 */ /* 0x000fea0003800200 */
.L_x_37:
        /* <DEDUP_REMOVED lines=9> */
[----:B------:R-:W-:Y:S02]  /*28c0*/  USHF.L.U32 UR18, UR23, 0x4, URZ ;  /* 0x0000000417127899 */ /* 0x000fe400080006ff */
[----:B------:R-:W-:Y:S01]  /*28d0*/  ULOP3.LUT UR17, UR17, 0xfefffff8, URZ, 0xc0, !UPT ;  /* 0xfefffff811117892 */ /* 0x000fe2000f8ec0ff */
[----:B-1----:R-:W-:Y:S01]  /*28e0*/  SHF.L.U32 R2, R15, 0x1f, RZ ;  /* 0x0000001f0f027819 */ /* 0x002fe200000006ff */
[----:B------:R-:W-:Y:S02]  /*28f0*/  UIADD3 UR16, UPT, UPT, UR16, 0x2a00, URZ ;  /* 0x00002a0010107890 */ /* 0x000fe4000fffe0ff */
[----:B------:R-:W-:Y:S01]  /*2900*/  UIADD3.X UR33, UPT, UPT, URZ, UR25, URZ, UP1, !UPT ;  /* 0x00000019ff217290 */ /* 0x000fe20008ffe4ff */
[----:B------:R4:W1:Y:S01]  /*2910*/  SYNCS.PHASECHK.TRANS64.TRYWAIT P0, [UR8+0x2b0], R2 ;  /* 0x0002b002ff0075a7 */ /* 0x0008620008001108 */
[----:B------:R-:W-:-:S02]  /*2920*/  ULEA UR8, UR27, UR4, 0x9 ;  /* 0x000000041b087291 */ /* 0x000fc4000f8e48ff */
[----:B------:R-:W-:Y:S02]  /*2930*/  UIADD3.X UR31, UPT, UPT, URZ, UR25, URZ, UP0, !UPT ;  /* 0x00000019ff1f7290 */ /* 0x000fe400087fe4ff */
[----:B------:R-:W-:Y:S01]  /*2940*/  UIADD3 UR8, UPT, UPT, UR8, 0x2da00, URZ ;  /* 0x0002da0008087890 */ /* 0x000fe2000fffe0ff */
[----:B------:R-:W-:Y:S01]  /*2950*/  UMOV UR28, 0x0 ;  /* 0x00000000001c7882 */ /* 0x000fe20000000000 */
[----:B------:R-:W-:Y:S01]  /*2960*/  UMOV UR29, 0x10000000 ;  /* 0x10000000001d7882 */ /* 0x000fe20000000000 */
[----:B------:R-:W-:Y:S01]  /*2970*/  UMOV UR19, UR35 ;  /* 0x0000002300137c82 */ /* 0x000fe20008000000 */
[----:B------:R-:W-:Y:S01]  /*2980*/  UMOV UR20, UR36 ;  /* 0x0000002400147c82 */ /* 0x000fe20008000000 */
[----:B------:R-:W-:Y:S01]  /*2990*/  UMOV UR12, UR36 ;  /* 0x00000024000c7c82 */ /* 0x000fe20008000000 */
[----:B------:R-:W-:Y:S01]  /*29a0*/  UMOV UR9, UR17 ;  /* 0x0000001100097c82 */ /* 0x000fe20008000000 */
[----:B------:R-:W-:Y:S01]  /*29b0*/  UMOV UR10, UR18 ;  /* 0x00000012000a7c82 */ /* 0x000fe20008000000 */
[----:B------:R4:W-:Y:S01]  /*29c0*/  UTMALDG.3D.2CTA [UR16], [UR32], desc[UR28] ;  /* 0x00001c10200075b4 */ /* 0x0009e20008211000 */
[----:B------:R-:W-:Y:S01]  /*29d0*/  UIADD3 UR23, UPT, UPT, UR23, 0x1, URZ ;  /* 0x0000000117177890 */ /* 0x000fe2000fffe0ff */
[----:B------:R-:W-:-:S03]  /*29e0*/  UMOV UR27, UR13 ;  /* 0x0000000d001b7c82 */ /* 0x000fc60008000000 */
[----:B------:R-:W-:Y:S01]  /*29f0*/  UISETP.NE.AND UP0, UPT, UR23, UR26, UPT ;  /* 0x0000001a1700728c */ /* 0x000fe2000bf05270 */
[----:B------:R4:W-:Y:S08]  /*2a00*/  UTMALDG.3D.2CTA [UR8], [UR30], desc[UR28] ;  /* 0x00001c081e0075b4 */ /* 0x0009f00008211000 */
[----:B----4-:R-:W-:Y:S05]  /*2a10*/  BRA.U UP0, `(.L_x_39) ;  /* 0xfffffffd00487547 */ /* 0x010fea000b83ffff */
.L_x_33:
[----:B-1----:R-:W-:Y:S01]  /*2a20*/  LEA R2, R14, UR4, 0x3 ;  /* 0x000000040e027c11 */ /* 0x002fe2000f8e18ff */
[----:B------:R-:W-:Y:S01]  /*2a30*/  NOP ;  /* 0x0000000000007918 */ /* 0x000fe20000000000 */
[----:B--2---:R-:W-:Y:S02]  /*2a40*/  SHF.L.U32 R3, R12, 0x1f, RZ ;  /* 0x0000001f0c037819 */ /* 0x004fe400000006ff */
[----:B------:R-:W-:Y:S02]  /*2a50*/  LEA R4, R14, UR4, 0x4 ;  /* 0x000000040e047c11 */ /* 0x000fe4000f8e20ff */
[----:B------:R-:W1:Y:S02]  /*2a60*/  SYNCS.PHASECHK.TRANS64.TRYWAIT P0, [R2+URZ+0x590], R3 ;  /* 0x00059003020075a7 */ /* 0x000e6400080011ff */
[----:B-1----:R-:W-:Y:S05]  /*2a70*/  @!P0 BRA `(.L_x_40) ;  /* 0x0000004400888947 */ /* 0x002fea0003800000 */
.L_x_123:
[----:B------:R-:W2:Y:S01]  /*2a80*/  LDS.128 R4, [R4+0x620] ;  /* 0x0006200004047984 */ /* 0x000ea20000000c00 */
[----:B------:R-:W-:Y:S01]  /*2a90*/  ISETP.GE.AND P0, PT, R26, 0x1, PT ;  /* 0x000000011a00780c */ /* 0x000fe20003f06270 */
[----:B-1----:R-:W-:Y:S01]  /*2aa0*/  VIADD R2, R2, 0x5a0 ;  /* 0x000005a002027836 */ /* 0x002fe20000000000 */
[----:B------:R-:W-:Y:S01]  /*2ab0*/  @!PT LDS RZ, [RZ] ;  /* 0x00000000fffff984 */ /* 0x000fe20000000800 */
[----:B------:R-:W-:Y:S01]  /*2ac0*/  @!PT LDS RZ, [RZ] ;  /* 0x00000000fffff984 */ /* 0x000fe20000000800 */
[----:B------:R-:W-:Y:S01]  /*2ad0*/  @!PT LDS RZ, [RZ] ;  /* 0x00000000fffff984 */ /* 0x000fe20000000800 */
[----:B------:R-:W-:Y:S01]  /*2ae0*/  @!PT LDS RZ, [RZ] ;  /* 0x00000000fffff984 */ /* 0x000fe20000000800 */
[----:B------:R1:W-:Y:S06]  /*2af0*/  MEMBAR.ALL.CTA ;  /* 0x0000000000007992 */ /* 0x0003ec0000008000 */
[----:B-1----:R-:W1:Y:S01]  /*2b00*/  FENCE.VIEW.ASYNC.S ;  /* 0x00000000000073c6 */ /* 0x002e620000000000 */
[----:B------:R-:W-:-:S04]  /*2b10*/  PRMT R2, RZ, 0x654, R2 ;  /* 0x00000654ff027816 */ /* 0x000fc80000000002 */
[----:B-1----:R1:W-:Y:S01]  /*2b20*/  SYNCS.ARRIVE.TRANS64.RED.A1T0 RZ, [R2+URZ], RZ ;  /* 0x000000ff02ff79a7 */ /* 0x0023e200081004ff */
[----:B--2---:R-:W-:-:S13]  /*2b30*/  LOP3.LUT P2, RZ, R6, 0x1, RZ, 0xc0, !PT ;  /* 0x0000000106ff7812 */ /* 0x004fda000784c0ff */
[----:B------:R-:W-:Y:S01]  /*2b40*/  @P2 SHF.R.U32.HI R3, RZ, 0x10, R5 ;  /* 0x00000010ff032819 */ /* 0x000fe20000011605 */
[----:B------:R-:W-:Y:S01]  /*2b50*/  VOTEU.ANY UP0, P2 ;  /* 0x0000000000ff7886 */ /* 0x000fe20001000100 */
[----:B------:R-:W-:Y:S02]  /*2b60*/  @P2 MOV R13, R4 ;  /* 0x00000004000d2202 */ /* 0x000fe40000000f00 */
[----:B------:R-:W-:Y:S02]  /*2b70*/  @P2 R2UR.BROADCAST UR8, R3 ;  /* 0x00000000030822ca */ /* 0x000fe400008e0000 */
[----:B------:R-:W-:-:S11]  /*2b80*/  @P2 LOP3.LUT R11, R5, 0xffff, RZ, 0xc0, !PT ;  /* 0x0000ffff050b2812 */ /* 0x000fd600078ec0ff */
[----:B------:R-:W-:Y:S01]  /*2b90*/  @UP0 UMOV UR36, UR8 ;  /* 0x0000000800240c82 */ /* 0x000fe20008000000 */
[----:B-1----:R-:W-:Y:S05]  /*2ba0*/  @!P0 BRA `(.L_x_41) ;  /* 0x0000000000b88947 */ /* 0x002fea0003800000 */
[----:B------:R-:W3:Y:S01]  /*2bb0*/  LDC.64 R4, c[0x0][0xb18] ;  /* 0x0002c600ff047b82 */ /* 0x000ee20000000a00 */
[----:B------:R-:W-:-:S07]  /*2bc0*/  ISETP.NE.AND P3, PT, R26, 0x1, PT ;  /* 0x000000011a00780c */ /* 0x000fce0003f65270 */
[----:B------:R-:W1:Y:S08]  /*2bd0*/  LDC.64 R6, c[0x0][0xb10] ;  /* 0x0002c400ff067b82 */ /* 0x000e700000000a00 */
[----:B------:R-:W2:Y:S08]  /*2be0*/  LDC R18, c[0x0][0xb20] ;  /* 0x0002c800ff127b82 */ /* 0x000eb00000000800 */
[----:B------:R-:W4:Y:S01]  /*2bf0*/  LDC R20, c[0x0][0xb0c] ;  /* 0x0002c300ff147b82 */ /* 0x000f220000000800 */
[----:B---3--:R-:W-:Y:S01]  /*2c00*/  IMAD.HI.U32 R19, R0, R5, RZ ;  /* 0x0000000500137227 */ /* 0x008fe200078e00ff */
[----:B------:R-:W-:-:S03]  /*2c10*/  ISETP.NE.AND P0, PT, R4, 0x1, PT ;  /* 0x000000010400780c */ /* 0x000fc60003f05270 */
[----:B------:R-:W-:-:S03]  /*2c20*/  IMAD.HI.U32 R5, R11, R5, RZ ;  /* 0x000000050b057227 */ /* 0x000fc600078e00ff */
[----:B------:R-:W3:Y:S01]  /*2c30*/  LDC.64 R2, c[0x0][0xb28] ;  /* 0x0002ca00ff027b82 */ /* 0x000ee20000000a00 */
[----:B-1----:R-:W-:-:S04]  /*2c40*/  IMAD.HI.U32 R22, R9, R6, RZ ;  /* 0x0000000609167227 */ /* 0x002fc800078e00ff */
[----:B------:R-:W-:Y:S01]  /*2c50*/  IMAD.HI.U32 R24, R13, R6, RZ ;  /* 0x000000060d187227 */ /* 0x000fe200078e00ff */
[----:B------:R-:W-:Y:S02]  /*2c60*/  SHF.R.U32.HI R22, RZ, R7, R22 ;  /* 0x00000007ff167219 */ /* 0x000fe40000011616 */
[-C--:B--2---:R-:W-:Y:S02]  /*2c70*/  SHF.R.U32.HI R19, RZ, R18.reuse, R19 ;  /* 0x00000012ff137219 */ /* 0x084fe40000011613 */
[----:B------:R-:W-:Y:S02]  /*2c80*/  SHF.R.U32.HI R18, RZ, R18, R5 ;  /* 0x00000012ff127219 */ /* 0x000fe40000011605 */
[----:B------:R-:W-:Y:S02]  /*2c90*/  SEL R19, R0, R19, !P0 ;  /* 0x0000001300137207 */ /* 0x000fe40004000000 */
[----:B------:R-:W-:Y:S02]  /*2ca0*/  SHF.R.U32.HI R24, RZ, R7, R24 ;  /* 0x00000007ff187219 */ /* 0x000fe40000011618 */
[----:B----4-:R-:W-:-:S02]  /*2cb0*/  ISETP.NE.AND P1, PT, R20, 0x1, PT ;  /* 0x000000011400780c */ /* 0x010fc40003f25270 */
[----:B------:R-:W-:Y:S02]  /*2cc0*/  SEL R5, R11, R18, !P0 ;  /* 0x000000120b057207 */ /* 0x000fe40004000000 */
[----:B------:R-:W-:Y:S02]  /*2cd0*/  SEL R21, R9, R22, !P1 ;  /* 0x0000001609157207 */ /* 0x000fe40004800000 */
[----:B------:R-:W-:Y:S01]  /*2ce0*/  SEL R7, R13, R24, !P1 ;  /* 0x000000180d077207 */ /* 0x000fe20004800000 */
[----:B---3--:R-:W-:-:S04]  /*2cf0*/  IMAD.HI.U32 R22, R19, R2, RZ ;  /* 0x0000000213167227 */ /* 0x008fc800078e00ff */
[----:B------:R-:W-:Y:S01]  /*2d00*/  IMAD.HI.U32 R6, R21, R2, RZ ;  /* 0x0000000215067227 */ /* 0x000fe200078e00ff */
[----:B------:R-:W-:-:S04]  /*2d10*/  @P3 SHF.R.U32.HI R19, RZ, R3, R22 ;  /* 0x00000003ff133219 */ /* 0x000fc80000011616 */
        /* <DEDUP_REMOVED lines=8> */
[----:B------:R-:W-:-:S04]  /*2da0*/  @!P0 IMAD.HI.U32 R18, R7, R2, RZ ;  /* 0x0000000207128227 */ /* 0x000fc800078e00ff */
[----:B------:R-:W-:Y:S01]  /*2db0*/  IMAD.MOV R2, RZ, RZ, -R6 ;  /* 0x000000ffff027224 */ /* 0x000fe200078e0a06 */
[----:B------:R-:W-:-:S03]  /*2dc0*/  @!P0 SHF.R.U32.HI R18, RZ, R3, R18 ;  /* 0x00000003ff128219 */ /* 0x000fc60000011612 */
[----:B------:R-:W-:Y:S01]  /*2dd0*/  IMAD R2, R26, R2, R5 ;  /* 0x000000021a027224 */ /* 0x000fe200078e0205 */
[----:B------:R-:W-:Y:S02]  /*2de0*/  @!P0 SEL R3, R7, R18, !P3 ;  /* 0x0000001207038207 */ /* 0x000fe40005800000 */
[----:B------:R-:W-:-:S03]  /*2df0*/  IADD3 R18, PT, PT, -R5, RZ, RZ ;  /* 0x000000ff05127210 */ /* 0x000fc60007ffe1ff */
[--C-:B------:R-:W-:Y:S02]  /*2e00*/  @!P0 IMAD.IADD R6, R6, 0x1, -R3.reuse ;  /* 0x0000000106068824 */ /* 0x100fe400078e0a03 */
[----:B------:R-:W-:Y:S01]  /*2e10*/  @!P0 IMAD R3, R2, R21, R3 ;  /* 0x0000001502038224 */ /* 0x000fe200078e0203 */
[----:B------:R-:W-:Y:S01]  /*2e20*/  IADD3 R2, PT, PT, -R7, RZ, RZ ;  /* 0x000000ff07027210 */ /* 0x000fe20007ffe1ff */
[----:B------:R-:W-:Y:S02]  /*2e30*/  @!P0 IMAD R5, R26, R6, R7 ;  /* 0x000000061a058224 */ /* 0x000fe400078e0207 */
[----:B------:R-:W-:Y:S02]  /*2e40*/  IMAD R11, R4, R18, R11 ;  /* 0x00000012040b7224 */ /* 0x000fe400078e020b */
[----:B------:R-:W-:Y:S02]  /*2e50*/  @!P0 IMAD.MOV.U32 R7, RZ, RZ, R3 ;  /* 0x000000ffff078224 */ /* 0x000fe400078e0003 */
[----:B------:R-:W-:-:S02]  /*2e60*/  IMAD R2, R20, R2, R13 ;  /* 0x0000000214027224 */ /* 0x000fc400078e020d */
[----:B------:R-:W-:Y:S02]  /*2e70*/  IMAD R11, R5, R4, R11 ;  /* 0x00000004050b7224 */ /* 0x000fe400078e020b */
[----:B------:R-:W-:Y:S02]  /*2e80*/  IMAD R13, R7, R20, R2 ;  /* 0x00000014070d7224 */ /* 0x000fe400078e0202 */
.L_x_41:
[----:B------:R-:W1:Y:S02]  /*2e90*/  LDCU UR8, c[0x0][0xb30] ;  /* 0x00016600ff0877ac */ /* 0x000e640008000800 */
[----:B-1----:R-:W-:-:S09]  /*2ea0*/  UISETP.NE.AND UP0, UPT, UR8, 0x1, UPT ;  /* 0x000000010800788c */ /* 0x002fd2000bf05270 */
[----:B------:R-:W-:Y:S05]  /*2eb0*/  BRA.U UP0, `(.L_x_42) ;  /* 0x0000000100407547 */ /* 0x000fea000b800000 */
[----:B------:R-:W1:Y:S08]  /*2ec0*/  LDC.64 R4, c[0x0][0xb10] ;  /* 0x0002c400ff047b82 */ /* 0x000e700000000a00 */
[----:B------:R-:W2:Y:S08]  /*2ed0*/  LDC.64 R2, c[0x0][0xb18] ;  /* 0x0002c600ff027b82 */ /* 0x000eb00000000a00 */
[----:B------:R-:W4:Y:S08]  /*2ee0*/  LDC R6, c[0x0][0xb20] ;  /* 0x0002c800ff067b82 */ /* 0x000f300000000800 */
[----:B------:R-:W3:Y:S01]  /*2ef0*/  LDC R18, c[0x0][0xb0c] ;  /* 0x0002c300ff127b82 */ /* 0x000ee20000000800 */
[----:B-1----:R-:W-:-:S05]  /*2f00*/  IMAD.HI.U32 R4, R13, R4, RZ ;  /* 0x000000040d047227 */ /* 0x002fca00078e00ff */
[----:B------:R-:W-:Y:S01]  /*2f10*/  SHF.R.U32.HI R4, RZ, R5, R4 ;  /* 0x00000005ff047219 */ /* 0x000fe20000011604 */
[----:B--2---:R-:W-:Y:S01]  /*2f20*/  IMAD.HI.U32 R3, R11, R3, RZ ;  /* 0x000000030b037227 */ /* 0x004fe200078e00ff */
[----:B------:R-:W-:-:S04]  /*2f30*/  ISETP.NE.AND P0, PT, R2, 0x1, PT ;  /* 0x000000010200780c */ /* 0x000fc80003f05270 */
[----:B----4-:R-:W-:-:S04]  /*2f40*/  SHF.R.U32.HI R6, RZ, R6, R3 ;  /* 0x00000006ff067219 */ /* 0x010fc80000011603 */
[----:B------:R-:W-:Y:S02]  /*2f50*/  SEL R3, R11, R6, !P0 ;  /* 0x000000060b037207 */ /* 0x000fe40004000000 */
[----:B---3--:R-:W-:-:S04]  /*2f60*/  ISETP.NE.AND P1, PT, R18, 0x1, PT ;  /* 0x000000011200780c */ /* 0x008fc80003f25270 */
[----:B------:R-:W-:-:S05]  /*2f70*/  SEL R4, R13, R4, !P1 ;  /* 0x000000040d047207 */ /* 0x000fca0004800000 */
[----:B------:R-:W-:Y:S02]  /*2f80*/  IMAD.IADD R5, R3, 0x1, -R4 ;  /* 0x0000000103057824 */ /* 0x000fe400078e0a04 */
[----:B------:R-:W-:Y:S02]  /*2f90*/  IMAD.IADD R3, R4, 0x1, -R3 ;  /* 0x0000000104037824 */ /* 0x000fe400078e0a03 */
[----:B------:R-:W-:Y:S02]  /*2fa0*/  IMAD R13, R5, R18, R13 ;  /* 0x00000012050d7224 */ /* 0x000fe400078e020d */
[----:B------:R-:W-:-:S07]  /*2fb0*/  IMAD R11, R3, R2, R11 ;  /* 0x00000002030b7224 */ /* 0x000fce00078e020b */
.L_x_42:
[----:B------:R-:W-:Y:S01]  /*2fc0*/  VIADD R14, R14, 0x1 ;  /* 0x000000010e0e7836 */ /* 0x000fe20000000000 */
[----:B------:R-:W-:Y:S01]  /*2fd0*/  PLOP3.LUT P1, PT, PT, PT, PT, 0x80, 0x8 ;  /* 0x000000000008781c */ /* 0x000fe20003f2f070 */
[----:B------:R-:W-:Y:S02]  /*2fe0*/  IMAD.IADD R63, R13, 0x1, R68 ;  /* 0x000000010d3f7824 */ /* 0x000fe400078e0244 */
[----:B------:R-:W-:Y:S01]  /*2ff0*/  IMAD.IADD R69, R11, 0x1, R62 ;  /* 0x000000010b457824 */ /* 0x000fe200078e023e */
[----:B------:R-:W-:-:S04]  /*3000*/  ISETP.NE.AND P0, PT, R14, 0x2, PT ;  /* 0x000000020e00780c */ /* 0x000fc80003f05270 */
[----:B------:R-:W-:Y:S02]  /*3010*/  SEL R3, RZ, 0x1, P0 ;  /* 0x00000001ff037807 */ /* 0x000fe40000000000 */
[----:B------:R-:W-:Y:S02]  /*3020*/  SEL R14, R14, RZ, P0 ;  /* 0x000000ff0e0e7207 */ /* 0x000fe40000000000 */
[----:B------:R-:W-:Y:S01]  /*3030*/  LOP3.LUT R12, R12, R3, RZ, 0x3c, !PT ;  /* 0x000000030c0c7212 */ /* 0x000fe200078e3cff */
[----:B------:R-:W-:Y:S05]  /*3040*/  @P2 BRA `(.L_x_43) ;  /* 0xfffffff000582947 */ /* 0x000fea000383ffff */
[----:B---3--:R-:W-:Y:S01]  /*3050*/  HFMA2 R0, -RZ, RZ, 0, 0 ;  /* 0x00000000ff007431 */ /* 0x008fe200000001ff */
[----:B------:R-:W-:-:S12]  /*3060*/  UIADD3 UR4, UPT, UPT, UR4, 0x2b0, URZ ;  /* 0x000002b004047890 */ /* 0x000fd8000fffe0ff */
.L_x_46:
[----:B------:R-:W-:Y:S01]  /*3070*/  ULEA UR5, UR13, UR4, 0x3 ;  /* 0x000000040d057291 */ /* 0x000fe2000f8e18ff */
[----:B-1----:R-:W-:-:S08]  /*3080*/  SHF.L.U32 R3, R15, 0x1f, RZ ;  /* 0x0000001f0f037819 */ /* 0x002fd000000006ff */
[----:B------:R-:W1:Y:S02]  /*3090*/  SYNCS.PHASECHK.TRANS64.TRYWAIT P0, [UR5], R3 ;  /* 0x00000003ff0075a7 */ /* 0x000e640008001105 */
[----:B-1----:R-:W-:Y:S05]  /*30a0*/  @!P0 BRA `(.L_x_44) ;  /* 0x0000004000108947 */ /* 0x002fea0003800000 */
.L_x_125:
[----:B------:R-:W-:-:S04]  /*30b0*/  UIADD3 UR6, UPT, UPT, UR13, 0x1, URZ ;  /* 0x000000010d067890 */ /* 0x000fc8000fffe0ff */
[----:B------:R-:W-:-:S04]  /*30c0*/  UISETP.NE.AND UP0, UPT, UR6, 0x56, UPT ;  /* 0x000000560600788c */ /* 0x000fc8000bf05270 */
[----:B------:R-:W-:Y:S02]  /*30d0*/  USEL UR7, URZ, 0x1, UP0 ;  /* 0x00000001ff077887 */ /* 0x000fe40008000000 */
[----:B------:R-:W-:-:S04]  /*30e0*/  USEL UR6, UR6, URZ, UP0 ;  /* 0x000000ff06067287 */ /* 0x000fc80008000000 */
[----:B------:R-:W-:Y:S01]  /*30f0*/  ULEA UR5, UR6, UR4, 0x3 ;  /* 0x0000000406057291 */ /* 0x000fe2000f8e18ff */
[----:B------:R-:W-:-:S04]  /*3100*/  LOP3.LUT R15, R15, UR7, RZ, 0x3c, !PT ;  /* 0x000000070f0f7c12 */ /* 0x000fc8000f8e3cff */
[----:B-1----:R-:W-:-:S04]  /*3110*/  SHF.L.U32 R3, R15, 0x1f, RZ ;  /* 0x0000001f0f037819 */ /* 0x002fc800000006ff */
[----:B------:R-:W1:Y:S02]  /*3120*/  SYNCS.PHASECHK.TRANS64.TRYWAIT P0, [UR5], R3 ;  /* 0x00000003ff0075a7 */ /* 0x000e640008001105 */
[----:B-1----:R-:W-:Y:S05]  /*3130*/  @!P0 BRA `(.L_x_45) ;  /* 0x0000004000048947 */ /* 0x002fea0003800000 */
.L_x_127:
[----:B------:R-:W-:Y:S01]  /*3140*/  VIADD R0, R0, 0x2 ;  /* 0x0000000200007836 */ /* 0x000fe20000000000 */
[----:B------:R-:W-:-:S04]  /*3150*/  UIADD3 UR13, UPT, UPT, UR6, 0x1, URZ ;  /* 0x00000001060d7890 */ /* 0x000fc8000fffe0ff */
[----:B------:R-:W-:Y:S01]  /*3160*/  ISETP.NE.AND P0, PT, R0, 0x56, PT ;  /* 0x000000560000780c */ /* 0x000fe20003f05270 */
[----:B------:R-:W-:-:S04]  /*3170*/  UISETP.NE.AND UP0, UPT, UR13, 0x56, UPT ;  /* 0x000000560d00788c */ /* 0x000fc8000bf05270 */
[----:B------:R-:W-:Y:S02]  /*3180*/  USEL UR7, URZ, 0x1, UP0 ;  /* 0x00000001ff077887 */ /* 0x000fe40008000000 */
[----:B------:R-:W-:-:S04]  /*3190*/  USEL UR13, UR13, URZ, UP0 ;  /* 0x000000ff0d0d7287 */ /* 0x000fc80008000000 */
[----:B------:R-:W-:Y:S02]  /*31a0*/  LOP3.LUT R15, R15, UR7, RZ, 0x3c, !PT ;  /* 0x000000070f0f7c12 */ /* 0x000fe4000f8e3cff */
[----:B------:R-:W-:Y:S06]  /*31b0*/  @!P0 EXIT ;  /* 0x000000000000894d */ /* 0x000fec0003800000 */
[----:B------:R-:W-:Y:S05]  /*31c0*/  BRA `(.L_x_46) ;  /* 0xfffffffc00a87947 */ /* 0x000fea000383ffff */
.L_x_23:
[----:B------:R-:W-:-:S04]  /*31d0*/  UISETP.NE.AND UP1, UPT, UR37, URZ, UPT ;  /* 0x000000ff2500728c */ /* 0x000fc8000bf25270 */
[----:B------:R-:W-:-:S09]  /*31e0*/  UISETP.NE.OR UP1, UPT, UR10, 0x1, UP1 ;  /* 0x000000010a00788c */ /* 0x000fd20008f25670 */
[----:B------:R-:W-:Y:S05]  /*31f0*/  BRA.U UP1, `(.L_x_47) ;  /* 0x00000005014c7547 */ /* 0x000fea000b800000 */
[----:B------:R-:W-:Y:S01]  /*3200*/  ISETP.GE.U32.AND P2, PT, R10, 0x2, PT ;  /* 0x000000020a00780c */ /* 0x000fe20003f46070 */
[----:B------:R-:W-:Y:S01]  /*3210*/  IMAD.MOV.U32 R12, RZ, RZ, 0x1 ;  /* 0x00000001ff0c7424 */ /* 0x000fe200078e00ff */
[----:B------:R-:W-:Y:S02]  /*3220*/  MOV R11, RZ ;  /* 0x000000ff000b7202 */ /* 0x000fe40000000f00 */
[----:B------:R-:W-:Y:S01]  /*3230*/  CS2R R8, SRZ ;  /* 0x0000000000087805 */ /* 0x000fe2000001ff00 */
[----:B------:R-:W-:Y:S01]  /*3240*/  IMAD.MOV.U32 R3, RZ, RZ, RZ ;  /* 0x000000ffff037224 */ /* 0x000fe200078e00ff */
[----:B------:R-:W-:Y:S01]  /*3250*/  UMOV UR4, 0x400 ;  /* 0x0000040000047882 */ /* 0x000fe20000000000 */
[----:B------:R-:W-:Y:S01]  /*3260*/  UMOV UR6, URZ ;  /* 0x000000ff00067c82 */ /* 0x000fe20008000000 */
[----:B------:R-:W-:-:S12]  /*3270*/  ULEA UR37, UR37, UR4, 0x18 ;  /* 0x0000000425257291 */ /* 0x000fd8000f8ec0ff */
.L_x_51:
[----:B------:R-:W-:Y:S02]  /*3280*/  LEA R0, R3, UR37, 0x3 ;  /* 0x0000002503007c11 */ /* 0x000fe4000f8e18ff */
[----:B------:R-:W-:-:S03]  /*3290*/  SHF.L.U32 R5, R8, 0x1f, RZ ;  /* 0x0000001f08057819 */ /* 0x000fc600000006ff */
[----:B------:R-:W-:Y:S01]  /*32a0*/  VIADD R4, R0, 0x600 ;  /* 0x0000060000047836 */ /* 0x000fe20000000000 */
[----:B------:R-:W1:Y:S02]  /*32b0*/  SYNCS.PHASECHK.TRANS64.TRYWAIT P0, [R0+URZ+0x5f0], R5 ;  /* 0x0005f005000075a7 */ /* 0x000e6400080011ff */
[----:B-1----:R-:W-:Y:S05]  /*32c0*/  @!P0 BRA `(.L_x_48) ;  /* 0x0000003c00b88947 */ /* 0x002fea0003800000 */
.L_x_128:
[----:B------:R-:W-:Y:S01]  /*32d0*/  ULEA UR5, UR6, UR37, 0x3 ;  /* 0x0000002506057291 */ /* 0x000fe2000f8e18ff */
[----:B------:R-:W-:Y:S01]  /*32e0*/  PRMT R4, RZ, 0x654, R4 ;  /* 0x00000654ff047816 */ /* 0x000fe20000000004 */
[----:B-1----:R-:W-:Y:S01]  /*32f0*/  @!P2 IMAD.MOV.U32 R5, RZ, RZ, 0x10 ;  /* 0x00000010ff05a424 */ /* 0x002fe200078e00ff */
[----:B------:R-:W-:Y:S01]  /*3300*/  SHF.L.U32 R7, R12, 0x1f, RZ ;  /* 0x0000001f0c077819 */ /* 0x000fe200000006ff */
[----:B------:R-:W-:Y:S01]  /*3310*/  UIADD3 UR4, UPT, UPT, UR5, 0x590, URZ ;  /* 0x0000059005047890 */ /* 0x000fe2000fffe0ff */
[----:B------:R1:W-:Y:S05]  /*3320*/  SYNCS.ARRIVE.TRANS64.RED.A1T0 RZ, [R4+URZ], RZ ;  /* 0x000000ff04ff79a7 */ /* 0x0003ea00081004ff */
[----:B------:R-:W-:Y:S01]  /*3330*/  IMAD.U32 R13, RZ, RZ, UR4 ;  /* 0x00000004ff0d7e24 */ /* 0x000fe2000f8e00ff */
[----:B------:R-:W2:Y:S04]  /*3340*/  SYNCS.PHASECHK.TRANS64.TRYWAIT P0, [UR5+0x5a0], R7 ;  /* 0x0005a007ff0075a7 */ /* 0x000ea80008001105 */
[----:B------:R-:W-:Y:S01]  /*3350*/  PRMT R13, R10, 0x654, R13 ;  /* 0x000006540a0d7816 */ /* 0x000fe2000000000d */
[----:B-12---:R-:W-:Y:S06]  /*3360*/  @!P0 BRA `(.L_x_49) ;  /* 0x0000003c00a48947 */ /* 0x006fec0003800000 */
.L_x_130:
[----:B------:R-:W-:Y:S01]  /*3370*/  ULEA UR4, UR6, UR37, 0x4 ;  /* 0x0000002506047291 */ /* 0x000fe2000f8e20ff */
[----:B------:R-:W-:Y:S01]  /*3380*/  SEL R2, R13, R2, !P2 ;  /* 0x000000020d027207 */ /* 0x000fe20005000000 */
[----:B------:R-:W-:Y:S01]  /*3390*/  UIADD3 UR5, UPT, UPT, UR5, 0x590, URZ ;  /* 0x0000059005057890 */ /* 0x000fe2000fffe0ff */
[----:B-1----:R-:W-:Y:S01]  /*33a0*/  LEA R0, R11, UR37, 0x3 ;  /* 0x000000250b007c11 */ /* 0x002fe2000f8e18ff */
[----:B------:R-:W-:Y:S01]  /*33b0*/  UIADD3 UR4, UPT, UPT, UR4, 0x620, URZ ;  /* 0x0000062004047890 */ /* 0x000fe2000fffe0ff */
[----:B------:R1:W-:Y:S01]  /*33c0*/  @!P2 SYNCS.ARRIVE.TRANS64.RED RZ, [R2+URZ], R5 ;  /* 0x0000000502ffa9a7 */ /* 0x0003e200080004ff */
[----:B------:R-:W-:Y:S01]  /*33d0*/  UIADD3 UR6, UPT, UPT, UR6, 0x1, URZ ;  /* 0x0000000106067890 */ /* 0x000fe2000fffe0ff */
[----:B------:R-:W-:-:S03]  /*33e0*/  VIADD R3, R3, 0x1 ;  /* 0x0000000103037836 */ /* 0x000fc60000000000 */
[----:B------:R-:W-:Y:S02]  /*33f0*/  UISETP.NE.AND UP0, UPT, UR6, 0x2, UPT ;  /* 0x000000020600788c */ /* 0x000fe4000bf05270 */
[----:B------:R-:W-:Y:S01]  /*3400*/  ISETP.NE.AND P0, PT, R3, 0x2, PT ;  /* 0x000000020300780c */ /* 0x000fe20003f05270 */
[----:B------:R-:W-:Y:S06]  /*3410*/  UGETNEXTWORKID.BROADCAST [UR4], [UR5] ;  /* 0x00000000040073ca */ /* 0x000fec0008000100 */
[----:B------:R-:W-:Y:S02]  /*3420*/  USEL UR4, URZ, 0x1, UP0 ;  /* 0x00000001ff047887 */ /* 0x000fe40008000000 */
[----:B------:R-:W-:-:S04]  /*3430*/  USEL UR6, UR6, URZ, UP0 ;  /* 0x000000ff06067287 */ /* 0x000fc80008000000 */
[----:B------:R-:W-:Y:S02]  /*3440*/  LOP3.LUT R12, R12, UR4, RZ, 0x3c, !PT ;  /* 0x000000040c0c7c12 */ /* 0x000fe4000f8e3cff */
[----:B-1----:R-:W-:-:S04]  /*3450*/  SHF.L.U32 R5, R9, 0x1f, RZ ;  /* 0x0000001f09057819 */ /* 0x002fc800000006ff */
[----:B------:R-:W1:Y:S02]  /*3460*/  SYNCS.PHASECHK.TRANS64.TRYWAIT P1, [R0+URZ+0x590], R5 ;  /* 0x00059005000075a7 */ /* 0x000e6400080211ff */
[----:B-1----:R-:W-:Y:S05]  /*3470*/  @!P1 BRA `(.L_x_50) ;  /* 0x0000003c00789947 */ /* 0x002fea0003800000 */
.L_x_131:
[----:B------:R-:W-:Y:S01]  /*3480*/  LEA R4, R11, UR37, 0x4 ;  /* 0x000000250b047c11 */ /* 0x000fe2000f8e20ff */
[----:B-1----:R-:W-:Y:S01]  /*3490*/  VIADD R0, R0, 0x5a0 ;  /* 0x000005a000007836 */ /* 0x002fe20000000000 */
[----:B------:R-:W-:Y:S01]  /*34a0*/  SEL R3, R3, RZ, P0 ;  /* 0x000000ff03037207 */ /* 0x000fe20000000000 */
[----:B------:R-:W-:-:S03]  /*34b0*/  VIADD R11, R11, 0x1 ;  /* 0x000000010b0b7836 */ /* 0x000fc60000000000 */
[----:B------:R-:W1:Y:S01]  /*34c0*/  LDS.128 R4, [R4+0x620] ;  /* 0x0006200004047984 */ /* 0x000e620000000c00 */
[----:B------:R-:W-:Y:S02]  /*34d0*/  PRMT R0, RZ, 0x654, R0 ;  /* 0x00000654ff007816 */ /* 0x000fe40000000000 */
[C---:B------:R-:W-:Y:S01]  /*34e0*/  ISETP.NE.AND P1, PT, R11.reuse, 0x2, PT ;  /* 0x000000020b00780c */ /* 0x040fe20003f25270 */
[----:B------:R-:W-:Y:S01]  /*34f0*/  @!PT LDS RZ, [RZ] ;  /* 0x00000000fffff984 */ /* 0x000fe20000000800 */
[----:B------:R-:W-:Y:S01]  /*3500*/  @!PT LDS RZ, [RZ] ;  /* 0x00000000fffff984 */ /* 0x000fe20000000800 */
[----:B------:R-:W-:Y:S01]  /*3510*/  @!PT LDS RZ, [RZ] ;  /* 0x00000000fffff984 */ /* 0x000fe20000000800 */
[----:B------:R-:W-:Y:S01]  /*3520*/  @!PT LDS RZ, [RZ] ;  /* 0x00000000fffff984 */ /* 0x000fe20000000800 */
[----:B------:R2:W-:Y:S06]  /*3530*/  MEMBAR.ALL.CTA ;  /* 0x0000000000007992 */ /* 0x0005ec0000008000 */
[----:B--2---:R-:W2:Y:S01]  /*3540*/  FENCE.VIEW.ASYNC.S ;  /* 0x00000000000073c6 */ /* 0x004ea20000000000 */
[----:B------:R-:W-:Y:S01]  /*3550*/  SEL R11, R11, RZ, P1 ;  /* 0x000000ff0b0b7207 */ /* 0x000fe20000800000 */
[----:B--2---:R2:W-:Y:S01]  /*3560*/  SYNCS.ARRIVE.TRANS64.RED.A1T0 RZ, [R0+URZ], RZ ;  /* 0x000000ff00ff79a7 */ /* 0x0045e200081004ff */
[----:B-1----:R-:W-:-:S02]  /*3570*/  LOP3.LUT P3, RZ, R6, 0x1, RZ, 0xc0, !PT ;  /* 0x0000000106ff7812 */ /* 0x002fc4000786c0ff */
[----:B------:R-:W-:-:S04]  /*3580*/  SEL R5, RZ, 0x1, P0 ;  /* 0x00000001ff057807 */ /* 0x000fc80000000000 */
[----:B------:R-:W-:Y:S02]  /*3590*/  LOP3.LUT R8, R8, R5, RZ, 0x3c, !PT ;  /* 0x0000000508087212 */ /* 0x000fe400078e3cff */
[----:B--2---:R-:W-:-:S04]  /*35a0*/  SEL R0, RZ, 0x1, P1 ;  /* 0x00000001ff007807 */ /* 0x004fc80000800000 */
[----:B------:R-:W-:Y:S01]  /*35b0*/  LOP3.LUT R9, R9, R0, RZ, 0x3c, !PT ;  /* 0x0000000009097212 */ /* 0x000fe200078e3cff */
[----:B------:R-:W-:Y:S06]  /*35c0*/  @P3 BRA `(.L_x_51) ;  /* 0xfffffffc002c3947 */ /* 0x000fec000383ffff */
[----:B------:R-:W-:Y:S01]  /*35d0*/  ULEA UR5, UR6, UR37, 0x3 ;  /* 0x0000002506057291 */ /* 0x000fe2000f8e18ff */
[----:B------:R-:W-:-:S08]  /*35e0*/  SHF.L.U32 R3, R12, 0x1f, RZ ;  /* 0x0000001f0c037819 */ /* 0x000fd000000006ff */
[----:B------:R-:W1:Y:S02]  /*35f0*/  SYNCS.PHASECHK.TRANS64 P0, [UR5+0x5a0], R3 ;  /* 0x0005a003ff0075a7 */ /* 0x000e640008001005 */
[----:B-1----:R-:W-:Y:S05]  /*3600*/  @P0 BRA `(.L_x_52) ;  /* 0x0000000000080947 */ /* 0x002fea0003800000 */
[----:B------:R-:W1:Y:S02]  /*3610*/  SYNCS.PHASECHK.TRANS64.TRYWAIT P0, [UR5+0x5a0], R3 ;  /* 0x0005a003ff0075a7 */ /* 0x000e640008001105 */
[----:B-1----:R-:W-:Y:S05]  /*3620*/  @!P0 BRA `(.L_x_53) ;  /* 0x0000003c00208947 */ /* 0x002fea0003800000 */
.L_x_52:
[----:B------:R-:W-:-:S04]  /*3630*/  UIADD3 UR4, UPT, UPT, UR6, 0x1, URZ ;  /* 0x0000000106047890 */ /* 0x000fc8000fffe0ff */
[----:B------:R-:W-:-:S04]  /*3640*/  UISETP.NE.AND UP0, UPT, UR4, 0x2, UPT ;  /* 0x000000020400788c */ /* 0x000fc8000bf05270 */
[----:B------:R-:W-:Y:S02]  /*3650*/  USEL UR7, URZ, 0x1, UP0 ;  /* 0x00000001ff077887 */ /* 0x000fe40008000000 */
[----:B------:R-:W-:-:S04]  /*3660*/  USEL UR4, UR4, URZ, UP0 ;  /* 0x000000ff04047287 */ /* 0x000fc80008000000 */
[----:B------:R-:W-:Y:S01]  /*3670*/  ULEA UR4, UR4, UR37, 0x3 ;  /* 0x0000002504047291 */ /* 0x000fe2000f8e18ff */
[----:B-1----:R-:W-:-:S04]  /*3680*/  LOP3.LUT R3, R12, UR7, RZ, 0x3c, !PT ;  /* 0x000000070c037c12 */ /* 0x002fc8000f8e3cff */
[----:B------:R-:W-:-:S04]  /*3690*/  SHF.L.U32 R0, R3, 0x1f, RZ ;  /* 0x0000001f03007819 */ /* 0x000fc800000006ff */
[----:B------:R-:W1:Y:S02]  /*36a0*/  SYNCS.PHASECHK.TRANS64 P0, [UR4+0x5a0], R0 ;  /* 0x0005a000ff0075a7 */ /* 0x000e640008001004 */
[----:B-1----:R-:W-:Y:S05]  /*36b0*/  @P0 EXIT ;  /* 0x000000000000094d */ /* 0x002fea0003800000 */
[----:B------:R-:W-:Y:S02]  /*36c0*/  SHF.L.U32 R3, R3, 0x1f, RZ ;  /* 0x0000001f03037819 */ /* 0x000fe400000006ff */
[----:B------:R-:W-:-:S07]  /*36d0*/  MOV R0, UR4 ;  /* 0x0000000400007c02 */ /* 0x000fce0008000f00 */
.L_x_54:
[----:B-1----:R1:W2:Y:S02]  /*36e0*/  SYNCS.PHASECHK.TRANS64.TRYWAIT P0, [R0+URZ+0x5a0], R3 ;  /* 0x0005a003000075a7 */ /* 0x0022a400080011ff */
[----:B--2---:R-:W-:Y:S05]  /*36f0*/  @!P0 NANOSLEEP.SYNCS 0x989680 ;  /* 0x009896800000895d */ /* 0x004fea0003900000 */
[----:B------:R-:W2:Y:S02]  /*3700*/  @!P0 SYNCS.PHASECHK.TRANS64 P0, [R0+URZ+0x5a0], R3 ;  /* 0x0005a003000085a7 */ /* 0x000ea400080010ff */
[----:B--2---:R-:W-:Y:S05]  /*3710*/  @P0 EXIT ;  /* 0x000000000000094d */ /* 0x004fea0003800000 */
[----:B------:R-:W-:Y:S05]  /*3720*/  BRA `(.L_x_54) ;  /* 0xfffffffc00ec7947 */ /* 0x000fea000383ffff */
.L_x_47:
[----:B------:R-:W-:Y:S05]  /*3730*/  BRA.U UP4, `(.L_x_55) ;  /* 0x0000001104847547 */ /* 0x000fea000b800000 */
[----:B------:R-:W-:Y:S01]  /*3740*/  UMOV UR6, 0x40 ;  /* 0x0000004000067882 */ /* 0x000fe20000000000 */
[----:B------:R-:W-:Y:S01]  /*3750*/  NOP ;  /* 0x0000000000007918 */ /* 0x000fe20000000000 */
[----:B------:R-:W-:Y:S01]  /*3760*/  ULEA UR6, UR37, UR6, 0x18 ;  /* 0x0000000625067291 */ /* 0x000fe2000f8ec0ff */
[----:B------:R-:W-:Y:S02]  /*3770*/  UMOV UR7, 0x400 ;  /* 0x0000040000077882 */ /* 0x000fe40000000000 */
[----:B------:R-:W-:-:S06]  /*3780*/  ULEA UR37, UR37, UR7, 0x18 ;  /* 0x0000000725257291 */ /* 0x000fcc000f8ec0ff */
[----:B------:R-:W1:Y:S02]  /*3790*/  LDS.U8 R2, [UR6+0x1c] ;  /* 0x00001c06ff027984 */ /* 0x000e640008000000 */
[----:B-1----:R-:W-:-:S13]  /*37a0*/  ISETP.NE.AND P0, PT, R2, RZ, PT ;  /* 0x000000ff0200720c */ /* 0x002fda0003f05270 */
[----:B------:R-:W-:Y:S05]  /*37b0*/  @P0 BRA `(.L_x_56) ;  /* 0x0000000400080947 */ /* 0x000fea0003800000 */
[----:B------:R-:W-:Y:S02]  /*37c0*/  UISETP.NE.U32.AND UP0, UPT, UR5, 0x1, UPT ;  /* 0x000000010500788c */ /* 0x000fe4000bf05070 */
[----:B------:R-:W-:-:S07]  /*37d0*/  UIADD3 UR8, UPT, UPT, UR6, 0x8, URZ ;  /* 0x0000000806087890 */ /* 0x000fce000fffe0ff */
[----:B------:R-:W-:Y:S05]  /*37e0*/  BRA.U !UP0, `(.L_x_57) ;  /* 0x00000001089c7547 */ /* 0x000fea000b800000 */
[----:B------:R-:W-:Y:S01]  /*37f0*/  ELECT P0, URZ, PT ;  /* 0x0000000000ff782f */ /* 0x000fe20003800000 */
[----:B------:R-:W-:-:S12]  /*3800*/  BSSY B0, `(.L_x_57) ;  /* 0x0000025000007945 */ /* 0x000fd80003800000 */
[----:B------:R-:W-:Y:S05]  /*3810*/  @!P0 BRA `(.L_x_58) ;  /* 0x00000000008c8947 */ /* 0x000fea0003800000 */
[----:B------:R-:W-:-:S05]  /*3820*/  UMOV UR7, 0x10 ;  /* 0x0000001000077882 */ /* 0x000fca0000000000 */
[----:B------:R-:W-:Y:S04]  /*3830*/  DEPBAR.LE SB1, 0x36 ;  /* 0x00009d800000791a */ /* 0x000fe80000000000 */
[----:B------:R-:W1:Y:S02]  /*3840*/  UTCATOMSWS.2CTA.FIND_AND_SET.ALIGN UP1, UR7, UR7 ;  /* 0x00000007000775e3 */ /* 0x000e640008220800 */
[----:B-1----:R-:W-:Y:S01]  /*3850*/  MOV R11, UR7 ;  /* 0x00000007000b7c02 */ /* 0x002fe20008000f00 */
[----:B------:R-:W-:Y:S06]  /*3860*/  BRA.U UP1, `(.L_x_59) ;  /* 0x0000000101187547 */ /* 0x000fec000b800000 */
.L_x_60:
[----:B------:R-:W-:Y:S05]  /*3870*/  NANOSLEEP 0x64 ;  /* 0x000000640000795d */ /* 0x000fea0003800000 */
[----:B------:R-:W-:-:S05]  /*3880*/  UMOV UR7, 0x10 ;  /* 0x0000001000077882 */ /* 0x000fca0000000000 */
[----:B------:R-:W-:Y:S04]  /*3890*/  DEPBAR.LE SB1, 0x36 ;  /* 0x00009d800000791a */ /* 0x000fe80000000000 */
[----:B------:R-:W1:Y:S02]  /*38a0*/  UTCATOMSWS.2CTA.FIND_AND_SET.ALIGN UP1, UR7, UR7 ;  /* 0x00000007000775e3 */ /* 0x000e640008220800 */
[----:B-1----:R-:W-:Y:S01]  /*38b0*/  MOV R11, UR7 ;  /* 0x00000007000b7c02 */ /* 0x002fe20008000f00 */
[----:B------:R-:W-:Y:S05]  /*38c0*/  BRA.U !UP1, `(.L_x_60) ;  /* 0xfffffffd09e87547 */ /* 0x000fea000b83ffff */
.L_x_59:
[----:B------:R-:W1:Y:S01]  /*38d0*/  LDS R5, [UR6+0x10] ;  /* 0x00001006ff057984 */ /* 0x000e620008000800 */
[----:B------:R-:W-:Y:S01]  /*38e0*/  IMAD.U32 R3, RZ, RZ, UR37 ;  /* 0x00000025ff037e24 */ /* 0x000fe2000f8e00ff */
[----:B------:R-:W-:-:S03]  /*38f0*/  MOV R2, UR4 ;  /* 0x0000000400027c02 */ /* 0x000fc60008000f00 */
[----:B------:R-:W-:Y:S01]  /*3900*/  VIADD R3, R3, 0x640 ;  /* 0x0000064003037836 */ /* 0x000fe20000000000 */
[----:B-1----:R-:W-:-:S04]  /*3910*/  SHF.L.U32 R5, R5, 0x1f, RZ ;  /* 0x0000001f05057819 */ /* 0x002fc800000006ff */
[----:B------:R-:W1:Y:S02]  /*3920*/  SYNCS.PHASECHK.TRANS64.TRYWAIT P0, [UR6+0x8], R5 ;  /* 0x00000805ff0075a7 */ /* 0x000e640008001106 */
[----:B-1----:R-:W-:Y:S05]  /*3930*/  @P0 BRA `(.L_x_61) ;  /* 0x0000000000080947 */ /* 0x002fea0003800000 */
[----:B------:R-:W1:Y:S02]  /*3940*/  SYNCS.PHASECHK.TRANS64.TRYWAIT P0, [UR6+0x8], R5 ;  /* 0x00000805ff0075a7 */ /* 0x000e640008001106 */
[----:B-1----:R-:W-:Y:S05]  /*3950*/  @!P0 BRA `(.L_x_62) ;  /* 0x00000038006c8947 */ /* 0x002fea0003800000 */
.L_x_61:
[----:B-1----:R-:W-:Y:S01]  /*3960*/  HFMA2 R4, -RZ, RZ, 0, 5.9604644775390625e-08 ;  /* 0x00000001ff047431 */ /* 0x002fe200000001ff */
[----:B------:R-:W-:Y:S01]  /*3970*/  UPRMT UR7, UR4, 0x654, UR8 ;  /* 0x0000065404077896 */ /* 0x000fe20008000008 */
[----:B------:R-:W-:Y:S01]  /*3980*/  IMAD.MOV.U32 R6, RZ, RZ, 0xffff ;  /* 0x0000ffffff067424 */ /* 0x000fe200078e00ff */
[----:B------:R-:W-:Y:S01]  /*3990*/  PRMT R2, R2, 0x654, R3 ;  /* 0x0000065402027816 */ /* 0x000fe20000000003 */
[----:B------:R-:W-:Y:S02]  /*39a0*/  IMAD.MOV.U32 R5, RZ, RZ, 0x4 ;  /* 0x00000004ff057424 */ /* 0x000fe400078e00ff */
[----:B------:R-:W-:Y:S01]  /*39b0*/  IMAD.SHL.U32 R9, R11, 0x20, RZ ;  /* 0x000000200b097824 */ /* 0x000fe200078e00ff */
[----:B------:R-:W-:Y:S02]  /*39c0*/  MOV R3, UR7 ;  /* 0x0000000700037c02 */ /* 0x000fe40008000f00 */
[-C--:B------:R-:W-:Y:S01]  /*39d0*/  SHF.L.U32 R7, R6, R11.reuse, RZ ;  /* 0x0000000b06077219 */ /* 0x080fe200000006ff */
[----:B------:R1:W-:Y:S01]  /*39e0*/  SYNCS.ARRIVE.TRANS64.RED RZ, [UR7], R5 ;  /* 0x00000005ffff79a7 */ /* 0x0003e20008000407 */
[----:B------:R-:W-:Y:S01]  /*39f0*/  SHF.L.U32 R6, R4, R11, RZ ;  /* 0x0000000b04067219 */ /* 0x000fe200000006ff */
[----:B------:R1:W-:Y:S04]  /*3a00*/  STS [UR37+0x640], R9 ;  /* 0x00064009ff007988 */ /* 0x0003e80008000825 */
[----:B------:R1:W-:Y:S04]  /*3a10*/  STAS [R2.64], R11 ;  /* 0x0000000b02007dbd */ /* 0x0003e8000c0008ff */
[----:B------:R1:W-:Y:S04]  /*3a20*/  ATOMS.OR RZ, [UR6+0x14], R7 ;  /* 0x00001407ffff798c */ /* 0x0003e8000b000006 */
[----:B------:R1:W-:Y:S04]  /*3a30*/  ATOMS.OR RZ, [UR6+0x18], R6 ;  /* 0x00001806ffff798c */ /* 0x0003e8000b000006 */
[----:B------:R1:W-:Y:S02]  /*3a40*/  ATOMS.XOR RZ, [UR6+0x10], R4 ;  /* 0x00001004ffff798c */ /* 0x0003e4000b800006 */
.L_x_58:
[----:B------:R-:W-:Y:S05]  /*3a50*/  BSYNC B0 ;  /* 0x0000000000007941 */ /* 0x000fea0003800000 */
.L_x_57:
[----:B------:R-:W-:Y:S05]  /*3a60*/  BRA.U UP0, `(.L_x_63) ;  /* 0x00000001006c7547 */ /* 0x000fea000b800000 */
[----:B------:R-:W-:-:S03]  /*3a70*/  UMOV UR7, 0xffffffff ;  /* 0xffffffff00077882 */ /* 0x000fc60000000000 */
[----:B------:R-:W-:Y:S05]  /*3a80*/  BRA.DIV UR7, `(.L_x_64) ;  /* 0x0000003a07387947 */ /* 0x000fea000b800000 */
[----:B------:R-:W-:-:S13]  /*3a90*/  ELECT P6, URZ, PT ;  /* 0x0000000000ff782f */ /* 0x000fda00038c0000 */
.L_x_135:
[----:B------:R-:W-:Y:S05]  /*3aa0*/  @!P6 BRA `(.L_x_63) ;  /* 0x00000000005ce947 */ /* 0x000fea0003800000 */
[----:B-1----:R-:W1:Y:S02]  /*3ab0*/  LDS R3, [UR6+0x10] ;  /* 0x00001006ff037984 */ /* 0x002e640008000800 */
[----:B-1----:R-:W-:-:S04]  /*3ac0*/  SHF.L.U32 R3, R3, 0x1f, RZ ;  /* 0x0000001f03037819 */ /* 0x002fc800000006ff */
[----:B------:R-:W1:Y:S02]  /*3ad0*/  SYNCS.PHASECHK.TRANS64.TRYWAIT P0, [UR6+0x8], R3 ;  /* 0x00000803ff0075a7 */ /* 0x000e640008001106 */
[----:B-1----:R-:W-:Y:S05]  /*3ae0*/  @P0 BRA `(.L_x_65) ;  /* 0x0000000000080947 */ /* 0x002fea0003800000 */
[----:B------:R-:W1:Y:S02]  /*3af0*/  SYNCS.PHASECHK.TRANS64.TRYWAIT P0, [UR6+0x8], R3 ;  /* 0x00000803ff0075a7 */ /* 0x000e640008001106 */
[----:B-1----:R-:W-:Y:S05]  /*3b00*/  @!P0 BRA `(.L_x_66) ;  /* 0x0000003800388947 */ /* 0x002fea0003800000 */
.L_x_65:
[----:B------:R-:W2:Y:S01]  /*3b10*/  LDS R5, [UR37+0x640] ;  /* 0x00064025ff057984 */ /* 0x000ea20008000800 */
[----:B-1----:R-:W-:Y:S02]  /*3b20*/  HFMA2 R2, -RZ, RZ, 0, 5.9604644775390625e-08 ;  /* 0x00000001ff027431 */ /* 0x002fe400000001ff */
[----:B------:R-:W-:Y:S01]  /*3b30*/  IMAD.MOV.U32 R3, RZ, RZ, 0xffff ;  /* 0x0000ffffff037424 */ /* 0x000fe200078e00ff */
[----:B------:R-:W-:Y:S01]  /*3b40*/  UPRMT UR7, UR4, 0x654, UR8 ;  /* 0x0000065404077896 */ /* 0x000fe20008000008 */
[----:B--2---:R-:W-:-:S03]  /*3b50*/  IMAD.SHL.U32 R4, R5, 0x20, RZ ;  /* 0x0000002005047824 */ /* 0x004fc600078e00ff */
[-C--:B------:R-:W-:Y:S02]  /*3b60*/  SHF.L.U32 R3, R3, R5.reuse, RZ ;  /* 0x0000000503037219 */ /* 0x080fe400000006ff */
[----:B------:R-:W-:Y:S01]  /*3b70*/  SHF.L.U32 R5, R2, R5, RZ ;  /* 0x0000000502057219 */ /* 0x000fe200000006ff */
[----:B------:R2:W-:Y:S04]  /*3b80*/  STS [UR37+0x640], R4 ;  /* 0x00064004ff007988 */ /* 0x0005e80008000825 */
[----:B------:R2:W-:Y:S04]  /*3b90*/  ATOMS.OR RZ, [UR6+0x14], R3 ;  /* 0x00001403ffff798c */ /* 0x0005e8000b000006 */
[----:B------:R2:W-:Y:S01]  /*3ba0*/  ATOMS.OR RZ, [UR6+0x18], R5 ;  /* 0x00001805ffff798c */ /* 0x0005e2000b000006 */
[----:B------:R-:W-:Y:S03]  /*3bb0*/  SYNCS.ARRIVE.TRANS64.RED.A1T0 RZ, [UR7], RZ ;  /* 0x000000ffffff79a7 */ /* 0x000fe60008100407 */
[----:B------:R2:W-:Y:S01]  /*3bc0*/  ATOMS.XOR RZ, [UR6+0x10], R2 ;  /* 0x00001002ffff798c */ /* 0x0005e2000b800006 */
[----:B------:R-:W-:Y:S05]  /*3bd0*/  BRA `(.L_x_63) ;  /* 0x0000000000107947 */ /* 0x000fea0003800000 */
.L_x_56:
[----:B------:R-:W-:-:S05]  /*3be0*/  MOV R2, 0xffffffff ;  /* 0xffffffff00027802 */ /* 0x000fca0000000f00 */
[----:B------:R1:W-:Y:S02]  /*3bf0*/  STS [UR37+0x640], R2 ;  /* 0x00064002ff007988 */ /* 0x0003e40008000825 */
[----:B-1----:R-:W-:Y:S02]  /*3c00*/  MOV R2, 0x3c20 ;  /* 0x00003c2000027802 */ /* 0x002fe40000000f00 */
[----:B-----5:R-:W-:Y:S05]  /*3c10*/  CALL.REL.NOINC `($__internal_1_$__cuda_sm10x_tcgen05_guardrail_trap_phase_invalid_during_alloc) ;  /* 0x0000003c00547944 */ /* 0x020fea0003c00000 */
.L_x_63:
[----:B------:R-:W-:Y:S05]  /*3c20*/  WARPSYNC.ALL ;  /* 0x0000000000007948 */ /* 0x000fea0003800000 */
[----:B------:R-:W3:Y:S01]  /*3c30*/  S2UR UR8, SR_CgaCtaId ;  /* 0x00000000000879c3 */ /* 0x000ee20000008800 */
[----:B------:R-:W-:Y:S01]  /*3c40*/  UMOV UR6, 0x400 ;  /* 0x0000040000067882 */ /* 0x000fe20000000000 */
[----:B------:R-:W-:-:S06]  /*3c50*/  NOP ;  /* 0x0000000000007918 */ /* 0x000fcc0000000000 */
[----:B------:R-:W-:Y:S06]  /*3c60*/  BAR.ARV 0x6, 0xa0 ;  /* 0x0182800000007b1d */ /* 0x000fec0000002000 */
[----:B------:R-:W-:Y:S01]  /*3c70*/  LOP3.LUT R0, R0, 0xffff, RZ, 0xc0, !PT ;  /* 0x0000ffff00007812 */ /* 0x000fe200078ec0ff */
[----:B-1----:R-:W-:Y:S01]  /*3c80*/  IMAD.MOV.U32 R9, RZ, RZ, 0x1 ;  /* 0x00000001ff097424 */ /* 0x002fe200078e00ff */
[----:B------:R-:W-:Y:S01]  /*3c90*/  LOP3.LUT R8, R8, 0xffff, RZ, 0xc0, !PT ;  /* 0x0000ffff08087812 */ /* 0x000fe200078ec0ff */
[----:B------:R-:W-:Y:S01]  /*3ca0*/  UMOV UR22, URZ ;  /* 0x000000ff00167c82 */ /* 0x000fe20008000000 */
[----:B------:R-:W-:Y:S01]  /*3cb0*/  R2UR UR12, R0 ;  /* 0x00000000000c72ca */ /* 0x000fe200000e0000 */
[----:B------:R-:W-:Y:S01]  /*3cc0*/  UMOV UR21, URZ ;  /* 0x000000ff00157c82 */ /* 0x000fe20008000000 */
[----:B------:R-:W-:Y:S01]  /*3cd0*/  R2UR UR13, R8 ;  /* 0x00000000080d72ca */ /* 0x000fe200000e0000 */
[----:B------:R-:W-:Y:S01]  /*3ce0*/  IMAD.MOV.U32 R8, RZ, RZ, RZ ;  /* 0x000000ffff087224 */ /* 0x000fe200078e00ff */
[----:B------:R-:W-:-:S02]  /*3cf0*/  UISETP.NE.AND UP2, UPT, UR5, URZ, UPT ;  /* 0x000000ff0500728c */ /* 0x000fc4000bf45270 */
[----:B---3--:R-:W-:Y:S01]  /*3d00*/  ULEA UR8, UR8, UR6, 0x18 ;  /* 0x0000000608087291 */ /* 0x008fe2000f8ec0ff */
[----:B------:R-:W1:Y:S03]  /*3d10*/  LDCU UR6, c[0x0][0x38c] ;  /* 0x00007180ff0677ac */ /* 0x000e660008000800 */
[----:B------:R-:W-:Y:S02]  /*3d20*/  UIADD3 UR14, UPT, UPT, UR8, 0x2a00, URZ ;  /* 0x00002a00080e7890 */ /* 0x000fe4000fffe0ff */
[----:B------:R-:W-:-:S03]  /*3d30*/  UIADD3 UR15, UPT, UPT, UR8, 0x2da00, URZ ;  /* 0x0002da00080f7890 */ /* 0x000fc6000fffe0ff */
[----:B--2---:R-:W2:Y:S01]  /*3d40*/  LDS R2, [UR8+0x640] ;  /* 0x00064008ff027984 */ /* 0x004ea20008000800 */
[----:B------:R-:W-:Y:S02]  /*3d50*/  USHF.R.U32.HI UR14, URZ, 0x4, UR14 ;  /* 0x00000004ff0e7899 */ /* 0x000fe4000801160e */
[----:B------:R-:W-:Y:S02]  /*3d60*/  USHF.R.U32.HI UR15, URZ, 0x4, UR15 ;  /* 0x00000004ff0f7899 */ /* 0x000fe4000801160f */
[----:B------:R-:W-:Y:S02]  /*3d70*/  ULOP3.LUT UR14, UR14, 0x3fff, URZ, 0xc0, !UPT ;  /* 0x00003fff0e0e7892 */ /* 0x000fe4000f8ec0ff */
[----:B------:R-:W-:Y:S02]  /*3d80*/  ULOP3.LUT UR15, UR15, 0x3fff, URZ, 0xc0, !UPT ;  /* 0x00003fff0f0f7892 */ /* 0x000fe4000f8ec0ff */
[----:B------:R-:W-:Y:S02]  /*3d90*/  ULOP3.LUT UR14, UR14, 0x10000, URZ, 0xfc, !UPT ;  /* 0x000100000e0e7892 */ /* 0x000fe4000f8efcff */
[----:B-1----:R-:W-:-:S02]  /*3da0*/  UIADD3 UR6, UPT, UPT, UR6, 0xf, URZ ;  /* 0x0000000f06067890 */ /* 0x002fc4000fffe0ff */
[----:B------:R-:W-:Y:S02]  /*3db0*/  ULOP3.LUT UR15, UR15, 0x10000, URZ, 0xfc, !UPT ;  /* 0x000100000f0f7892 */ /* 0x000fe4000f8efcff */
[----:B------:R-:W-:Y:S01]  /*3dc0*/  USHF.R.S32.HI UR7, URZ, 0x1f, UR6 ;  /* 0x0000001fff077899 */ /* 0x000fe20008011406 */
[----:B------:R-:W-:Y:S01]  /*3dd0*/  UMOV UR20, URZ ;  /* 0x000000ff00147c82 */ /* 0x000fe20008000000 */
[----:B------:R-:W-:Y:S02]  /*3de0*/  UMOV UR26, 0x0 ;  /* 0x00000000001a7882 */ /* 0x000fe40000000000 */
[----:B------:R-:W-:Y:S01]  /*3df0*/  ULEA.HI UR7, UR7, UR6, URZ, 0x4 ;  /* 0x0000000607077291 */ /* 0x000fe2000f8f20ff */
[----:B------:R-:W-:-:S03]  /*3e00*/  UMOV UR27, 0x8080490 ;  /* 0x08080490001b7882 */ /* 0x000fc60000000000 */
[----:B------:R-:W-:-:S04]  /*3e10*/  USHF.R.S32.HI UR7, URZ, 0x4, UR7 ;  /* 0x00000004ff077899 */ /* 0x000fc80008011407 */
[----:B------:R-:W-:-:S04]  /*3e20*/  UISETP.LT.AND UP0, UPT, UR7, 0x1, UPT ;  /* 0x000000010700788c */ /* 0x000fc8000bf01270 */
[----:B------:R-:W-:Y:S01]  /*3e30*/  USEL UR23, UR7, 0x1, !UP0 ;  /* 0x0000000107177887 */ /* 0x000fe2000c000000 */
[----:B--2---:R-:W-:Y:S02]  /*3e40*/  R2UR UR24, R2 ;  /* 0x00000000021872ca */ /* 0x004fe400000e0000 */
[----:B------:R-:W-:-:S13]  /*3e50*/  CS2R R2, SRZ ;  /* 0x0000000000027805 */ /* 0x000fda000001ff00 */
.L_x_74:
[C---:B------:R-:W-:Y:S02]  /*3e60*/  LEA R0, R8.reuse, UR8, 0x3 ;  /* 0x0000000808007c11 */ /* 0x040fe4000f8e18ff */
[----:B------:R-:W-:Y:S02]  /*3e70*/  SHF.L.U32 R5, R3, 0x1f, RZ ;  /* 0x0000001f03057819 */ /* 0x000fe400000006ff */
[----:B------:R-:W-:Y:S02]  /*3e80*/  LEA R4, R8, UR8, 0x4 ;  /* 0x0000000808047c11 */ /* 0x000fe4000f8e20ff */
[----:B------:R-:W1:Y:S02]  /*3e90*/  SYNCS.PHASECHK.TRANS64.TRYWAIT P0, [R0+URZ+0x590], R5 ;  /* 0x00059005000075a7 */ /* 0x000e6400080011ff */
[----:B-1-34-:R-:W-:Y:S05]  /*3ea0*/  @!P0 BRA `(.L_x_67) ;  /* 0x0000003400688947 */ /* 0x01afea0003800000 */
.L_x_136:
[----:B-1----:R-:W1:Y:S01]  /*3eb0*/  LDS.128 R4, [R4+0x620] ;  /* 0x0006200004047984 */ /* 0x002e620000000c00 */
[----:B------:R-:W-:Y:S02]  /*3ec0*/  VIADD R0, R0, 0x5a0 ;  /* 0x000005a000007836 */ /* 0x000fe40000000000 */
[----:B------:R-:W-:Y:S01]  /*3ed0*/  VIADD R8, R8, 0x1 ;  /* 0x0000000108087836 */ /* 0x000fe20000000000 */
[----:B------:R-:W-:Y:S01]  /*3ee0*/  @!PT LDS RZ, [RZ] ;  /* 0x00000000fffff984 */ /* 0x000fe20000000800 */
[----:B------:R-:W-:Y:S01]  /*3ef0*/  @!PT LDS RZ, [RZ] ;  /* 0x00000000fffff984 */ /* 0x000fe20000000800 */
[----:B------:R-:W-:Y:S01]  /*3f00*/  @!PT LDS RZ, [RZ] ;  /* 0x00000000fffff984 */ /* 0x000fe20000000800 */
[----:B------:R-:W-:Y:S01]  /*3f10*/  @!PT LDS RZ, [RZ] ;  /* 0x00000000fffff984 */ /* 0x000fe20000000800 */
[----:B------:R2:W-:Y:S06]  /*3f20*/  MEMBAR.ALL.CTA ;  /* 0x0000000000007992 */ /* 0x0005ec0000008000 */
[----:B--2---:R-:W2:Y:S01]  /*3f30*/  FENCE.VIEW.ASYNC.S ;  /* 0x00000000000073c6 */ /* 0x004ea20000000000 */
[----:B------:R-:W-:-:S04]  /*3f40*/  PRMT R0, RZ, 0x654, R0 ;  /* 0x00000654ff007816 */ /* 0x000fc80000000000 */
[----:B--2---:R2:W-:Y:S01]  /*3f50*/  SYNCS.ARRIVE.TRANS64.RED.A1T0 RZ, [R0+URZ], RZ ;  /* 0x000000ff00ff79a7 */ /* 0x0045e200081004ff */
[----:B-1----:R-:W-:Y:S01]  /*3f60*/  LOP3.LUT P1, RZ, R6, 0x1, RZ, 0xc0, !PT ;  /* 0x0000000106ff7812 */ /* 0x002fe2000782c0ff */
[----:B--2---:R-:W-:-:S12]  /*3f70*/  BRA.U UP2, `(.L_x_68) ;  /* 0x0000000102cc7547 */ /* 0x004fd8000b800000 */
[----:B------:R-:W1:Y:S01]  /*3f80*/  LDCU UR6, c[0x0][0x38c] ;  /* 0x00007180ff0677ac */ /* 0x000e620008000800 */
[----:B------:R-:W-:Y:S02]  /*3f90*/  PLOP3.LUT P2, PT, PT, PT, PT, 0x80, 0x8 ;  /* 0x000000000008781c */ /* 0x000fe40003f4f070 */
[----:B------:R-:W-:Y:S01]  /*3fa0*/  SHF.L.U32 R5, R9, 0x1f, RZ ;  /* 0x0000001f09057819 */ /* 0x000fe200000006ff */
[----:B------:R-:W-:Y:S02]  /*3fb0*/  ULEA UR11, UR22, UR8, 0x3 ;  /* 0x00000008160b7291 */ /* 0x000fe4000f8e18ff */
[----:B-1----:R-:W-:-:S06]  /*3fc0*/  UISETP.GE.AND UP0, UPT, UR6, 0x1, UPT ;  /* 0x000000010600788c */ /* 0x002fcc000bf06270 */
[----:B------:R-:W-:-:S05]  /*3fd0*/  PLOP3.LUT P0, PT, PT, PT, UP0, 0x80, 0x8 ;  /* 0x000000000008781c */ /* 0x000fca0003f0f008 */
[----:B------:R-:W-:-:S08]  /*3fe0*/  @UP0 ULEA UR6, UR21, UR8, 0x3 ;  /* 0x0000000815060291 */ /* 0x000fd0000f8e18ff */
[----:B------:R-:W-:-:S04]  /*3ff0*/  @P0 SHF.L.U32 R0, R2, 0x1f, RZ ;  /* 0x0000001f02000819 */ /* 0x000fc800000006ff */
[----:B------:R1:W2:Y:S01]  /*4000*/  @P0 SYNCS.PHASECHK.TRANS64.TRYWAIT P2, [UR6], R0 ;  /* 0x00000000ff0005a7 */ /* 0x0002a20008041106 */
[----:B------:R-:W3:Y:S02]  /*4010*/  SYNCS.PHASECHK.TRANS64.TRYWAIT P0, [UR11+0x5d0], R5 ;  /* 0x0005d005ff0075a7 */ /* 0x000ee4000800110b */
[----:B-123--:R-:W-:Y:S05]  /*4020*/  @!P0 BRA `(.L_x_69) ;  /* 0x00000034001c8947 */ /* 0x00efea0003800000 */
.L_x_138:
[----:B------:R-:W-:Y:S01]  /*4030*/  UMOV UR19, UR20 ;  /* 0x0000001400137c82 */ /* 0x000fe20008000000 */
[----:B------:R-:W-:Y:S05]  /*4040*/  BRA.U !UP0, `(.L_x_70) ;  /* 0x0000000108887547 */ /* 0x000fea000b800000 */
[----:B------:R-:W-:Y:S02]  /*4050*/  UIADD3 UR19, UPT, UPT, UR23, UR20, URZ ;  /* 0x0000001417137290 */ /* 0x000fe4000fffe0ff */
[----:B------:R-:W-:Y:S02]  /*4060*/  ULEA UR10, UR22, UR24, 0x4 ;  /* 0x00000018160a7291 */ /* 0x000fe4000f8e20ff */
[----:B------:R-:W-:Y:S01]  /*4070*/  UPLOP3.LUT UP3, UPT, UPT, UPT, UPT, 0x40, 0x4 ;  /* 0x000000000004789c */ /* 0x000fe20003f6e870 */
[----:B------:R-:W-:Y:S01]  /*4080*/  UMOV UR18, UR7 ;  /* 0x0000000700127c82 */ /* 0x000fe20008000000 */
[----:B------:R-:W-:-:S09]  /*4090*/  UMOV UR17, UR21 ;  /* 0x0000001500117c82 */ /* 0x000fd20008000000 */
.L_x_73:
[----:B--2---:R-:W-:Y:S01]  /*40a0*/  ULEA UR9, UR17, UR8, 0x3 ;  /* 0x0000000811097291 */ /* 0x004fe2000f8e18ff */
[----:B---3--:R-:W-:Y:S11]  /*40b0*/  @P2 BRA `(.L_x_71) ;  /* 0x00000000000c2947 */ /* 0x008ff60003800000 */
[----:B-1----:R-:W-:Y:S04]  /*40c0*/  SHF.L.U32 R5, R2, 0x1f, RZ ;  /* 0x0000001f02057819 */ /* 0x002fe800000006ff */
[----:B------:R-:W1:Y:S02]  /*40d0*/  SYNCS.PHASECHK.TRANS64.TRYWAIT P0, [UR9], R5 ;  /* 0x00000005ff0075a7 */ /* 0x000e640008001109 */
[----:B-1----:R-:W-:Y:S05]  /*40e0*/  @!P0 BRA `(.L_x_72) ;  /* 0x0000003400048947 */ /* 0x002fea0003800000 */
.L_x_71:
[----:B------:R-:W-:Y:S01]  /*40f0*/  UISETP.NE.AND UP0, UPT, UR18, 0x1, UPT ;  /* 0x000000011200788c */ /* 0x000fe2000bf05270 */
[----:B------:R-:W-:Y:S01]  /*4100*/  PLOP3.LUT P2, PT, PT, PT, PT, 0x80, 0x8 ;  /* 0x000000000008781c */ /* 0x000fe20003f4f070 */
[----:B------:R-:W-:Y:S02]  /*4110*/  UIADD3 UR21, UPT, UPT, UR17, 0x1, URZ ;  /* 0x0000000111157890 */ /* 0x000fe4000fffe0ff */
[----:B------:R-:W-:Y:S02]  /*4120*/  ULEA UR28, UR17, UR15, 0x5 ;  /* 0x0000000f111c7291 */ /* 0x000fe4000f8e28ff */
[----:B------:R-:W-:Y:S01]  /*4130*/  UISETP.NE.AND UP1, UPT, UR21, 0x56, UPT ;  /* 0x000000561500788c */ /* 0x000fe2000bf25270 */
[----:B------:R-:W-:Y:S01]  /*4140*/  PLOP3.LUT P0, PT, PT, PT, UP0, 0x80, 0x8 ;  /* 0x000000000008781c */ /* 0x000fe20003f0f008 */
[----:B------:R-:W-:Y:S02]  /*4150*/  ULEA UR30, UR17, UR14, 0x7 ;  /* 0x0000000e111e7291 */ /* 0x000fe4000f8e38ff */
[----:B------:R-:W-:Y:S02]  /*4160*/  USEL UR16, URZ, 0x1, UP1 ;  /* 0x00000001ff107887 */ /* 0x000fe40008800000 */
[----:B------:R-:W-:Y:S02]  /*4170*/  USEL UR21, UR21, URZ, UP1 ;  /* 0x000000ff15157287 */ /* 0x000fe40008800000 */
[----:B------:R-:W-:Y:S02]  /*4180*/  UIADD3 UR9, UPT, UPT, UR9, 0x2b0, URZ ;  /* 0x000002b009097890 */ /* 0x000fe4000fffe0ff */
[----:B------:R-:W-:Y:S01]  /*4190*/  @UP0 ULEA UR6, UR21, UR8, 0x3 ;  /* 0x0000000815060291 */ /* 0x000fe2000f8e18ff */
[----:B------:R-:W-:Y:S01]  /*41a0*/  LOP3.LUT R2, R2, UR16, RZ, 0x3c, !PT ;  /* 0x0000001002027c12 */ /* 0x000fe2000f8e3cff */
[----:B------:R-:W-:Y:S01]  /*41b0*/  UMOV UR29, 0xc0004010 ;  /* 0xc0004010001d7882 */ /* 0x000fe20000000000 */
[----:B------:R-:W-:Y:S01]  /*41c0*/  UMOV UR31, 0xc0004010 ;  /* 0xc0004010001f7882 */ /* 0x000fe20000000000 */
[----:B------:R-:W-:Y:S01]  /*41d0*/  UIADD3 UR20, UPT, UPT, UR20, 0x1, URZ ;  /* 0x0000000114147890 */ /* 0x000fe2000fffe0ff */
[----:B-1----:R-:W-:Y:S01]  /*41e0*/  @P0 SHF.L.U32 R0, R2, 0x1f, RZ ;  /* 0x0000001f02000819 */ /* 0x002fe200000006ff */
[----:B------:R-:W-:Y:S02]  /*41f0*/  UIADD3 UR18, UPT, UPT, UR18, -0x1, URZ ;  /* 0xffffffff12127890 */ /* 0x000fe4000fffe0ff */
[----:B------:R-:W-:Y:S01]  /*4200*/  UISETP.NE.AND UP0, UPT, UR20, UR19, UPT ;  /* 0x000000131400728c */ /* 0x000fe2000bf05270 */
[----:B------:R2:W3:Y:S01]  /*4210*/  @P0 SYNCS.PHASECHK.TRANS64.TRYWAIT P2, [UR6], R0 ;  /* 0x00000000ff0005a7 */ /* 0x0004e20008041106 */
[----:B------:R2:W-:Y:S01]  /*4220*/  UTCHMMA.2CTA gdesc[UR30], gdesc[UR28], tmem[UR10], tmem[UR26], idesc[UR27], UP3 ;  /* 0x00ff1a1c1e0075ea */ /* 0x0005e20009a0000a */
[----:B------:R-:W-:Y:S01]  /*4230*/  UPLOP3.LUT UP3, UPT, UPT, UPT, UPT, 0x80, 0x8 ;  /* 0x000000000008789c */ /* 0x000fe20003f6f070 */
[----:B------:R2:W-:Y:S01]  /*4240*/  UTCBAR.2CTA.MULTICAST [UR9], URZ, UR13 ;  /* 0x000000ff090073e9 */ /* 0x0005e2000820080d */
[----:B------:R-:W-:Y:S04]  /*4250*/  UMOV UR17, UR21 ;  /* 0x0000001500117c82 */ /* 0x000fe80008000000 */
[----:B------:R-:W-:Y:S05]  /*4260*/  BRA.U UP0, `(.L_x_73) ;  /* 0xfffffffd008c7547 */ /* 0x000fea000b83ffff */
.L_x_70:
[----:B------:R-:W-:Y:S01]  /*4270*/  UIADD3 UR11, UPT, UPT, UR11, 0x5b0, URZ ;  /* 0x000005b00b0b7890 */ /* 0x000fe2000fffe0ff */
[----:B------:R-:W-:-:S08]  /*4280*/  UMOV UR20, UR19 ;  /* 0x0000001300147c82 */ /* 0x000fd00008000000 */
[----:B------:R4:W-:Y:S01]  /*4290*/  UTCBAR.2CTA.MULTICAST [UR11], URZ, UR12 ;  /* 0x000000ff0b0073e9 */ /* 0x0009e2000820080c */
[----:B------:R-:W-:Y:S02]  /*42a0*/  NOP ;  /* 0x0000000000007918 */ /* 0x000fe40000000000 */
.L_x_68:
[----:B------:R-:W-:Y:S01]  /*42b0*/  UIADD3 UR22, UPT, UPT, UR22, 0x1, URZ ;  /* 0x0000000116167890 */ /* 0x000fe2000fffe0ff */
[----:B------:R-:W-:-:S03]  /*42c0*/  ISETP.NE.AND P0, PT, R8, 0x2, PT ;  /* 0x000000020800780c */ /* 0x000fc60003f05270 */
[----:B------:R-:W-:Y:S01]  /*42d0*/  UISETP.NE.AND UP0, UPT, UR22, 0x4, UPT ;  /* 0x000000041600788c */ /* 0x000fe2000bf05270 */
[----:B-12---:R-:W-:Y:S02]  /*42e0*/  SEL R0, RZ, 0x1, P0 ;  /* 0x00000001ff007807 */ /* 0x006fe40000000000 */
[----:B------:R-:W-:Y:S01]  /*42f0*/  SEL R8, R8, RZ, P0 ;  /* 0x000000ff08087207 */ /* 0x000fe20000000000 */
[----:B------:R-:W-:Y:S01]  /*4300*/  USEL UR6, URZ, 0x1, UP0 ;  /* 0x00000001ff067887 */ /* 0x000fe20008000000 */
[----:B------:R-:W-:Y:S01]  /*4310*/  LOP3.LUT R3, R3, R0, RZ, 0x3c, !PT ;  /* 0x0000000003037212 */ /* 0x000fe200078e3cff */
[----:B------:R-:W-:-:S04]  /*4320*/  USEL UR22, UR22, URZ, UP0 ;  /* 0x000000ff16167287 */ /* 0x000fc80008000000 */
[----:B------:R-:W-:Y:S01]  /*4330*/  LOP3.LUT R9, R9, UR6, RZ, 0x3c, !PT ;  /* 0x0000000609097c12 */ /* 0x000fe2000f8e3cff */
[----:B------:R-:W-:Y:S07]  /*4340*/  @P1 BRA `(.L_x_74) ;  /* 0xfffffff800c41947 */ /* 0x000fee000383ffff */
[----:B------:R-:W1:Y:S01]  /*4350*/  S2UR UR6, SR_CgaCtaId ;  /* 0x00000000000679c3 */ /* 0x000e620000008800 */
[----:B------:R-:W-:Y:S01]  /*4360*/  ELECT P0, URZ, PT ;  /* 0x0000000000ff782f */ /* 0x000fe20003800000 */
[----:B------:R-:W-:Y:S01]  /*4370*/  HFMA2 R0, -RZ, RZ, 0, 5.9604644775390625e-08 ;  /* 0x00000001ff007431 */ /* 0x000fe200000001ff */
[----:B------:R-:W-:-:S05]  /*4380*/  UMOV UR7, 0x40 ;  /* 0x0000004000077882 */ /* 0x000fca0000000000 */
[----:B------:R-:W-:Y:S01]  /*4390*/  UVIRTCOUNT.DEALLOC.SMPOOL 0x80 ;  /* 0x000000800000784c */ /* 0x000fe20000000000 */
[----:B------:R-:W-:Y:S02]  /*43a0*/  UISETP.NE.AND UP0, UPT, UR5, URZ, UPT ;  /* 0x000000ff0500728c */ /* 0x000fe4000bf05270 */
[----:B-1----:R-:W-:-:S09]  /*43b0*/  ULEA UR6, UR6, UR7, 0x18 ;  /* 0x0000000706067291 */ /* 0x002fd2000f8ec0ff */
[----:B------:R1:W-:Y:S01]  /*43c0*/  @P0 STS.U8 [UR6+0x1c], R0 ;  /* 0x00001c00ff000988 */ /* 0x0003e20008000006 */
[----:B------:R-:W-:Y:S05]  /*43d0*/  BRA.U UP0, `(.L_x_75) ;  /* 0x0000000100a07547 */ /* 0x000fea000b800000 */
[----:B------:R-:W-:Y:S01]  /*43e0*/  UIADD3 UR5, UPT, UPT, UR8, 0x5d0, URZ ;  /* 0x000005d008057890 */ /* 0x000fe2000fffe0ff */
[----:B------:R-:W-:-:S03]  /*43f0*/  SHF.L.U32 R3, R9, 0x1f, RZ ;  /* 0x0000001f09037819 */ /* 0x000fc600000006ff */
[----:B------:R-:W-:-:S09]  /*4400*/  ULEA UR7, UR22, UR5, 0x3 ;  /* 0x0000000516077291 */ /* 0x000fd2000f8e18ff */
[----:B------:R-:W2:Y:S02]  /*4410*/  SYNCS.PHASECHK.TRANS64.TRYWAIT P0, [UR7], R3 ;  /* 0x00000003ff0075a7 */ /* 0x000ea40008001107 */
[----:B--2---:R-:W-:Y:S05]  /*4420*/  @!P0 BRA `(.L_x_76) ;  /* 0x00000030004c8947 */ /* 0x004fea0003800000 */
.L_x_141:
        /* <DEDUP_REMOVED lines=9> */
.L_x_143:
        /* <DEDUP_REMOVED lines=9> */
.L_x_145:
[----:B------:R-:W-:-:S04]  /*4550*/  UIADD3 UR9, UPT, UPT, UR9, 0x1, URZ ;  /* 0x0000000109097890 */ /* 0x000fc8000fffe0ff */
[----:B------:R-:W-:-:S04]  /*4560*/  UISETP.NE.AND UP1, UPT, UR9, 0x4, UPT ;  /* 0x000000040900788c */ /* 0x000fc8000bf25270 */
[----:B------:R-:W-:Y:S02]  /*4570*/  USEL UR7, URZ, 0x1, UP1 ;  /* 0x00000001ff077887 */ /* 0x000fe40008800000 */
[----:B------:R-:W-:-:S04]  /*4580*/  USEL UR9, UR9, URZ, UP1 ;  /* 0x000000ff09097287 */ /* 0x000fc80008800000 */
[----:B------:R-:W-:Y:S01]  /*4590*/  ULEA UR9, UR9, UR5, 0x3 ;  /* 0x0000000509097291 */ /* 0x000fe2000f8e18ff */
[----:B-1----:R-:W-:-:S04]  /*45a0*/  LOP3.LUT R3, R2, UR7, RZ, 0x3c, !PT ;  /* 0x0000000702037c12 */ /* 0x002fc8000f8e3cff */
[----:B------:R-:W-:Y:S01]  /*45b0*/  SHF.L.U32 R3, R3, 0x1f, RZ ;  /* 0x0000001f03037819 */ /* 0x000fe200000006ff */
[----:B------:R-:W-:-:S04]  /*45c0*/  IMAD.U32 R0, RZ, RZ, UR9 ;  /* 0x00000009ff007e24 */ /* 0x000fc8000f8e00ff */
[----:B------:R1:W2:Y:S03]  /*45d0*/  SYNCS.PHASECHK.TRANS64.TRYWAIT P0, [R0+URZ], R3 ;  /* 0x00000003000075a7 */ /* 0x0002a600080011ff */
[----:B--2---:R-:W-:Y:S05]  /*45e0*/  @!P0 NANOSLEEP.SYNCS 0x989680 ;  /* 0x009896800000895d */ /* 0x004fea0003900000 */
[----:B------:R-:W2:Y:S02]  /*45f0*/  @!P0 SYNCS.PHASECHK.TRANS64 P0, [R0+URZ], R3 ;  /* 0x00000003000085a7 */ /* 0x000ea400080010ff */
[----:B--2---:R-:W-:Y:S05]  /*4600*/  @P0 BRA `(.L_x_79) ;  /* 0x0000000000200947 */ /* 0x004fea0003800000 */
.L_x_80:
[----:B--2---:R2:W1:Y:S02]  /*4610*/  SYNCS.PHASECHK.TRANS64.TRYWAIT P0, [R0+URZ], R3 ;  /* 0x00000003000075a7 */ /* 0x00446400080011ff */
[----:B-1----:R-:W-:Y:S05]  /*4620*/  @!P0 NANOSLEEP.SYNCS 0x989680 ;  /* 0x009896800000895d */ /* 0x002fea0003900000 */
[----:B------:R-:W1:Y:S02]  /*4630*/  @!P0 SYNCS.PHASECHK.TRANS64 P0, [R0+URZ], R3 ;  /* 0x00000003000085a7 */ /* 0x000e6400080010ff */
[----:B-1----:R-:W-:Y:S05]  /*4640*/  @!P0 BRA `(.L_x_80) ;  /* 0xfffffffc00f08947 */ /* 0x002fea000383ffff */
[----:B------:R-:W-:Y:S05]  /*4650*/  BRA `(.L_x_79) ;  /* 0x00000000000c7947 */ /* 0x000fea0003800000 */
.L_x_75:
[----:B------:R-:W-:-:S04]  /*4660*/  UIADD3 UR5, UPT, UPT, UR8, 0x610, URZ ;  /* 0x0000061008057890 */ /* 0x000fc8000fffe0ff */
[----:B------:R-:W-:-:S09]  /*4670*/  UPRMT UR5, UR4, 0x654, UR5 ;  /* 0x0000065404057896 */ /* 0x000fd20008000005 */
[----:B------:R-:W-:Y:S03]  /*4680*/  SYNCS.ARRIVE.TRANS64.RED.A1T0 RZ, [UR5], RZ ;  /* 0x000000ffffff79a7 */ /* 0x000fe60008100405 */
.L_x_79:
[----:B-12---:R-:W-:Y:S01]  /*4690*/  SHF.L.U32 R3, RZ, 0x1f, RZ ;  /* 0x0000001fff037819 */ /* 0x006fe200000006ff */
[----:B------:R-:W-:Y:S01]  /*46a0*/  UIADD3 UR5, UPT, UPT, UR8, 0x610, URZ ;  /* 0x0000061008057890 */ /* 0x000fe2000fffe0ff */
[----:B------:R-:W-:Y:S02]  /*46b0*/  PLOP3.LUT P0, PT, PT, PT, UP0, 0x80, 0x8 ;  /* 0x000000000008781c */ /* 0x000fe40003f0f008 */
[----:B------:R-:W1:Y:S02]  /*46c0*/  SYNCS.PHASECHK.TRANS64.TRYWAIT P1, [UR8+0x610], R3 ;  /* 0x00061003ff0075a7 */ /* 0x000e640008021108 */
[----:B-1----:R-:W-:Y:S09]  /*46d0*/  @!P1 BRA `(.L_x_81) ;  /* 0x0000002c00e89947 */ /* 0x002ff20003800000 */
.L_x_147:
[----:B------:R-:W-:Y:S01]  /*46e0*/  @!UP0 UPRMT UR5, UR4, 0x654, UR5 ;  /* 0x0000065404058896 */ /* 0x000fe20008000005 */
[----:B------:R-:W-:Y:S02]  /*46f0*/  UMOV UR8, 0xffff ;  /* 0x0000ffff00087882 */ /* 0x000fe40000000000 */
[----:B------:R-:W-:-:S06]  /*4700*/  UMOV UR4, 0x1 ;  /* 0x0000000100047882 */ /* 0x000fcc0000000000 */
[----:B------:R-:W-:Y:S01]  /*4710*/  @!P0 SYNCS.ARRIVE.TRANS64.RED.A1T0 RZ, [UR5], RZ ;  /* 0x000000ffffff89a7 */ /* 0x000fe20008100405 */
[----:B------:R-:W-:Y:S01]  /*4720*/  NOP ;  /* 0x0000000000007918 */ /* 0x000fe20000000000 */
[----:B-1----:R-:W1:Y:S01]  /*4730*/  LDS R0, [UR6+0x14] ;  /* 0x00001406ff007984 */ /* 0x002e620008000800 */
[----:B------:R-:W-:-:S04]  /*4740*/  ULOP3.LUT UR5, UR24, 0xffff, URZ, 0xc0, !UPT ;  /* 0x0000ffff18057892 */ /* 0x000fc8000f8ec0ff */
[----:B------:R-:W-:-:S04]  /*4750*/  USHF.R.U32.HI UR5, URZ, 0x5, UR5 ;  /* 0x00000005ff057899 */ /* 0x000fc80008011605 */
[----:B------:R-:W-:Y:S02]  /*4760*/  USHF.L.U32 UR8, UR8, UR5, URZ ;  /* 0x0000000508087299 */ /* 0x000fe400080006ff */
[----:B------:R-:W-:-:S04]  /*4770*/  USHF.L.U32 UR4, UR4, UR5, URZ ;  /* 0x0000000504047299 */ /* 0x000fc800080006ff */
[----:B-1----:R-:W-:-:S04]  /*4780*/  LOP3.LUT R0, R0, UR8, RZ, 0xc0, !PT ;  /* 0x0000000800007c12 */ /* 0x002fc8000f8ec0ff */
[----:B------:R-:W-:-:S13]  /*4790*/  ISETP.NE.AND P0, PT, R0, UR8, PT ;  /* 0x0000000800007c0c */ /* 0x000fda000bf05270 */
[----:B------:R-:W-:Y:S05]  /*47a0*/  @P0 BRA `(.L_x_82) ;  /* 0x0000000000580947 */ /* 0x000fea0003800000 */
[----:B------:R-:W1:Y:S02]  /*47b0*/  LDS R0, [UR6+0x18] ;  /* 0x00001806ff007984 */ /* 0x000e640008000800 */
[----:B-1----:R-:W-:-:S04]  /*47c0*/  LOP3.LUT R0, R0, UR4, RZ, 0xc0, !PT ;  /* 0x0000000400007c12 */ /* 0x002fc8000f8ec0ff */
[----:B------:R-:W-:-:S13]  /*47d0*/  ISETP.NE.AND P0, PT, R0, UR4, PT ;  /* 0x0000000400007c0c */ /* 0x000fda000bf05270 */
[----:B------:R-:W-:Y:S05]  /*47e0*/  @P0 BRA `(.L_x_83) ;  /* 0x00000000003c0947 */ /* 0x000fea0003800000 */
[----:B------:R-:W1:Y:S01]  /*47f0*/  S2R R2, SR_LANEID ;  /* 0x0000000000027919 */ /* 0x000e620000000000 */
[----:B------:R-:W-:Y:S01]  /*4800*/  ULOP3.LUT UR8, URZ, UR8, URZ, 0x33, !UPT ;  /* 0x00000008ff087292 */ /* 0x000fe2000f8e33ff */
[----:B------:R-:W-:Y:S01]  /*4810*/  LOP3.LUT R4, RZ, UR4, RZ, 0x33, !PT ;  /* 0x00000004ff047c12 */ /* 0x000fe2000f8e33ff */
[----:B------:R-:W-:Y:S02]  /*4820*/  VOTEU.ANY UR7, UPT, PT ;  /* 0x0000000000077886 */ /* 0x000fe400038e0100 */
[----:B------:R-:W-:Y:S01]  /*4830*/  UFLO.U32 UR7, UR7 ;  /* 0x00000007000772bd */ /* 0x000fe200080e0000 */
[----:B------:R-:W2:Y:S01]  /*4840*/  REDUX UR4, R4 ;  /* 0x00000000040473c4 */ /* 0x000ea20000000000 */
[----:B------:R-:W-:-:S06]  /*4850*/  IMAD.U32 R0, RZ, RZ, UR8 ;  /* 0x00000008ff007e24 */ /* 0x000fcc000f8e00ff */
[----:B------:R1:W-:Y:S01]  /*4860*/  UTCATOMSWS.AND URZ, UR8 ;  /* 0x0000000800ff79e3 */ /* 0x0003e20008000000 */
[----:B------:R-:W3:Y:S01]  /*4870*/  REDUX UR5, R0 ;  /* 0x00000000000573c4 */ /* 0x000ee20000000000 */
[----:B-1----:R-:W-:Y:S01]  /*4880*/  ISETP.EQ.U32.AND P0, PT, R2, UR7, PT ;  /* 0x0000000702007c0c */ /* 0x002fe2000bf02070 */
[----:B--2---:R-:W-:Y:S01]  /*4890*/  IMAD.U32 R2, RZ, RZ, UR4 ;  /* 0x00000004ff027e24 */ /* 0x004fe2000f8e00ff */
[----:B---3--:R-:W-:-:S11]  /*48a0*/  MOV R3, UR5 ;  /* 0x0000000500037c02 */ /* 0x008fd60008000f00 */
[----:B------:R1:W-:Y:S04]  /*48b0*/  @P0 ATOMS.AND RZ, [UR6+0x14], R3 ;  /* 0x00001403ffff098c */ /* 0x0003e8000a800006 */
[----:B------:R1:W-:Y:S01]  /*48c0*/  @P0 ATOMS.AND RZ, [UR6+0x18], R2 ;  /* 0x00001802ffff098c */ /* 0x0003e2000a800006 */
[----:B------:R-:W-:Y:S05]  /*48d0*/  BRA `(.L_x_84) ;  /* 0x0000000000147947 */ /* 0x000fea0003800000 */
.L_x_83:
[----:B------:R-:W-:Y:S02]  /*48e0*/  MOV R2, 0x4900 ;  /* 0x0000490000027802 */ /* 0x000fe40000000f00 */
[----:B---345:R-:W-:Y:S05]  /*48f0*/  CALL.REL.NOINC `($__internal_0_$__cuda_sm10x_tcgen05_guardrail_trap_col_being_dealloced_not_returned_by_alloc) ;  /* 0x0000003000107944 */ /* 0x038fea0003c00000 */
[----:B------:R-:W-:Y:S05]  /*4900*/  BRA `(.L_x_84) ;  /* 0x0000000000087947 */ /* 0x000fea0003800000 */
.L_x_82:
[----:B------:R-:W-:Y:S02]  /*4910*/  MOV R2, 0x4930 ;  /* 0x0000493000027802 */ /* 0x000fe40000000f00 */
[----:B---345:R-:W-:Y:S05]  /*4920*/  CALL.REL.NOINC `($__internal_2_$__cuda_sm10x_tcgen05_guardrail_trap_unallocated_columns_being_dealloced) ;  /* 0x00000030001c7944 */ /* 0x038fea0003c00000 */
.L_x_84:
[----:B------:R-:W-:Y:S01]  /*4930*/  NOP ;  /* 0x0000000000007918 */ /* 0x000fe20000000000 */
[----:B----4-:R-:W-:Y:S05]  /*4940*/  EXIT ;  /* 0x000000000000794d */ /* 0x010fea0003800000 */
.L_x_55:
[----:B------:R-:W-:-:S09]  /*4950*/  UISETP.NE.OR UP5, UPT, UR10, 0x3, !UP5 ;  /* 0x000000030a00788c */ /* 0x000fd2000efa5670 */
[----:B------:R-:W-:Y:S05]  /*4960*/  BRA.U UP5, `(.L_x_85) ;  /* 0x0000000d050c7547 */ /* 0x000fea000b800000 */
[----:B------:R-:W1:Y:S01]  /*4970*/  LDC R0, c[0x0][0xb30] ;  /* 0x0002cc00ff007b82 */ /* 0x000e620000000800 */
[----:B------:R-:W2:Y:S01]  /*4980*/  LDCU.64 UR8, c[0x0][0x888] ;  /* 0x00011100ff0877ac */ /* 0x000ea20008000a00 */
[----:B------:R-:W-:Y:S01]  /*4990*/  IMAD.MOV.U32 R30, RZ, RZ, 0x1 ;  /* 0x00000001ff1e7424 */ /* 0x000fe200078e00ff */
[----:B------:R-:W-:Y:S01]  /*49a0*/  CS2R R28, SRZ ;  /* 0x00000000001c7805 */ /* 0x000fe2000001ff00 */
[----:B------:R-:W-:Y:S01]  /*49b0*/  IMAD.MOV.U32 R25, RZ, RZ, 0x1000 ;  /* 0x00001000ff197424 */ /* 0x000fe200078e00ff */
[----:B------:R-:W3:Y:S03]  /*49c0*/  LDCU.64 UR4, c[0x0][0x890] ;  /* 0x00011200ff0477ac */ /* 0x000ee60008000a00 */
[----:B------:R-:W4:Y:S01]  /*49d0*/  LDC R19, c[0x0][0x370] ;  /* 0x0000dc00ff137b82 */ /* 0x000f220000000800 */
[----:B------:R-:W-:Y:S01]  /*49e0*/  UMOV UR6, 0x400 ;  /* 0x0000040000067882 */ /* 0x000fe20000000000 */
[----:B------:R-:W-:-:S02]  /*49f0*/  UPLOP3.LUT UP1, UPT, UPT, UPT, UPT, 0x40, 0x4 ;  /* 0x000000000004789c */ /* 0x000fc40003f2e870 */
[----:B------:R-:W-:Y:S01]  /*4a00*/  ULEA UR6, UR37, UR6, 0x18 ;  /* 0x0000000625067291 */ /* 0x000fe2000f8ec0ff */
[----:B------:R-:W-:-:S03]  /*4a10*/  UMOV UR15, URZ ;  /* 0x000000ff000f7c82 */ /* 0x000fc60008000000 */
[----:B------:R-:W4:Y:S01]  /*4a20*/  LDC R2, c[0x0][0xb0c] ;  /* 0x0002c300ff027b82 */ /* 0x000f220000000800 */
[----:B--2---:R-:W-:Y:S02]  /*4a30*/  UISETP.NE.U32.AND UP2, UPT, UR8, URZ, UPT ;  /* 0x000000ff0800728c */ /* 0x004fe4000bf45070 */
[----:B---3--:R-:W-:-:S05]  /*4a40*/  UISETP.NE.U32.AND UP3, UPT, UR4, URZ, UPT ;  /* 0x000000ff0400728c */ /* 0x008fca000bf65070 */
[----:B------:R-:W2:Y:S01]  /*4a50*/  LDC R18, c[0x0][0xb20] ;  /* 0x0002c800ff127b82 */ /* 0x000ea20000000800 */
[----:B-1----:R-:W-:Y:S01]  /*4a60*/  ISETP.NE.AND P1, PT, R0, 0x1, PT ;  /* 0x000000010000780c */ /* 0x002fe20003f25270 */
[----:B------:R-:W-:Y:S02]  /*4a70*/  UISETP.NE.AND.EX UP2, UPT, UR9, URZ, UPT, UP2 ;  /* 0x000000ff0900728c */ /* 0x000fe4000bf45320 */
[----:B------:R-:W-:-:S04]  /*4a80*/  UISETP.NE.AND.EX UP3, UPT, UR5, URZ, UPT, UP3 ;  /* 0x000000ff0500728c */ /* 0x000fc8000bf65330 */
[----:B-----5:R-:W1:Y:S08]  /*4a90*/  LDC.64 R32, c[0x0][0x348] ;  /* 0x0000d200ff207b82 */ /* 0x020e700000000a00 */
[----:B------:R-:W3:Y:S08]  /*4aa0*/  LDC.64 R16, c[0x0][0xb10] ;  /* 0x0002c400ff107b82 */ /* 0x000ef00000000a00 */
[----:B------:R-:W1:Y:S08]  /*4ab0*/  LDC.64 R6, c[0x0][0xb18] ;  /* 0x0002c600ff067b82 */ /* 0x000e700000000a00 */
[----:B------:R-:W1:Y:S08]  /*4ac0*/  LDC.64 R4, c[0x0][0xb28] ;  /* 0x0002ca00ff047b82 */ /* 0x000e700000000a00 */
[----:B--2-4-:R-:W1:Y:S02]  /*4ad0*/  LDC R24, c[0x0][0x374] ;  /* 0x0000dd00ff187b82 */ /* 0x014e640000000800 */
.L_x_93:
[C---:B------:R-:W-:Y:S02]  /*4ae0*/  LEA R0, R29.reuse, UR6, 0x3 ;  /* 0x000000061d007c11 */ /* 0x040fe4000f8e18ff */
[----:B------:R-:W-:Y:S02]  /*4af0*/  SHF.L.U32 R3, R28, 0x1f, RZ ;  /* 0x0000001f1c037819 */ /* 0x000fe400000006ff */
[----:B------:R-:W-:Y:S02]  /*4b00*/  LEA R20, R29, UR6, 0x4 ;  /* 0x000000061d147c11 */ /* 0x000fe4000f8e20ff */
[----:B--2---:R-:W2:Y:S02]  /*4b10*/  SYNCS.PHASECHK.TRANS64.TRYWAIT P0, [R0+URZ+0x590], R3 ;  /* 0x00059003000075a7 */ /* 0x004ea400080011ff */
[----:B--2---:R-:W-:Y:S05]  /*4b20*/  @!P0 BRA `(.L_x_86) ;  /* 0x0000002800ec8947 */ /* 0x004fea0003800000 */
.L_x_148:
[----:B------:R-:W-:Y:S01]  /*4b30*/  ISETP.GE.AND P0, PT, R26, 0x1, PT ;  /* 0x000000011a00780c */ /* 0x000fe20003f06270 */
[----:B------:R-:W4:Y:S01]  /*4b40*/  LDS.128 R20, [R20+0x620] ;  /* 0x0006200014147984 */ /* 0x000f220000000c00 */
[----:B------:R-:W-:Y:S01]  /*4b50*/  ISETP.NE.U32.AND P4, PT, RZ, UR4, PT ;  /* 0x00000004ff007c0c */ /* 0x000fe2000bf85070 */
[----:B--2---:R-:W-:Y:S03]  /*4b60*/  VIADD R0, R0, 0x5a0 ;  /* 0x000005a000007836 */ /* 0x004fe60000000000 */
[----:B------:R-:W-:Y:S01]  /*4b70*/  ISETP.NE.AND.EX P4, PT, RZ, UR5, PT, P4 ;  /* 0x00000005ff007c0c */ /* 0x000fe2000bf85340 */
[----:B------:R-:W-:Y:S01]  /*4b80*/  @!PT LDS RZ, [RZ] ;  /* 0x00000000fffff984 */ /* 0x000fe20000000800 */
[----:B------:R-:W-:Y:S01]  /*4b90*/  @!PT LDS RZ, [RZ] ;  /* 0x00000000fffff984 */ /* 0x000fe20000000800 */
[----:B------:R-:W-:Y:S01]  /*4ba0*/  @!PT LDS RZ, [RZ] ;  /* 0x00000000fffff984 */ /* 0x000fe20000000800 */
[----:B------:R-:W-:Y:S01]  /*4bb0*/  @!PT LDS RZ, [RZ] ;  /* 0x00000000fffff984 */ /* 0x000fe20000000800 */
[----:B------:R2:W-:Y:S06]  /*4bc0*/  MEMBAR.ALL.CTA ;  /* 0x0000000000007992 */ /* 0x0005ec0000008000 */
[----:B--2---:R-:W2:Y:S01]  /*4bd0*/  FENCE.VIEW.ASYNC.S ;  /* 0x00000000000073c6 */ /* 0x004ea20000000000 */
[----:B------:R-:W-:Y:S04]  /*4be0*/  PRMT R0, RZ, 0x654, R0 ;  /* 0x00000654ff007816 */ /* 0x000fe80000000000 */
[----:B--2---:R2:W-:Y:S01]  /*4bf0*/  SYNCS.ARRIVE.TRANS64.RED.A1T0 RZ, [R0+URZ], RZ ;  /* 0x000000ff00ff79a7 */ /* 0x0045e200081004ff */
[----:B----4-:R-:W-:Y:S11]  /*4c00*/  LOP3.LUT P3, RZ, R22, 0x1, RZ, 0xc0, !PT ;  /* 0x0000000116ff7812 */ /* 0x010ff6000786c0ff */
[----:B------:R-:W-:Y:S02]  /*4c10*/  @!UPT UIADD3 URZ, UPT, UPT, URZ, URZ, URZ ;  /* 0x000000fffffff290 */ /* 0x000fe4000fffe0ff */
[----:B------:R-:W-:Y:S02]  /*4c20*/  @P3 MOV R13, R20 ;  /* 0x00000014000d3202 */ /* 0x000fe40000000f00 */
[----:B------:R-:W-:Y:S01]  /*4c30*/  @P3 LOP3.LUT R8, R21, 0xffff, RZ, 0xc0, !PT ;  /* 0x0000ffff15083812 */ /* 0x000fe200078ec0ff */
[----:B--2---:R-:W-:Y:S06]  /*4c40*/  @!P0 BRA `(.L_x_87) ;  /* 0x0000000000a48947 */ /* 0x004fec0003800000 */
[----:B-1----:R-:W-:Y:S01]  /*4c50*/  IMAD.HI.U32 R31, R24, R7, RZ ;  /* 0x00000007181f7227 */ /* 0x002fe200078e00ff */
[----:B------:R-:W-:Y:S02]  /*4c60*/  ISETP.NE.AND P0, PT, R6, 0x1, PT ;  /* 0x000000010600780c */ /* 0x000fe40003f05270 */
[----:B------:R-:W-:Y:S01]  /*4c70*/  ISETP.NE.AND P2, PT, R26, 0x1, PT ;  /* 0x000000011a00780c */ /* 0x000fe20003f45270 */
[----:B---3--:R-:W-:Y:S01]  /*4c80*/  IMAD.HI.U32 R34, R19, R16, RZ ;  /* 0x0000001013227227 */ /* 0x008fe200078e00ff */
[----:B------:R-:W-:Y:S02]  /*4c90*/  SHF.R.U32.HI R31, RZ, R18, R31 ;  /* 0x00000012ff1f7219 */ /* 0x000fe4000001161f */
[----:B------:R-:W-:Y:S01]  /*4ca0*/  ISETP.NE.AND P5, PT, R2, 0x1, PT ;  /* 0x000000010200780c */ /* 0x000fe20003fa5270 */
[----:B------:R-:W-:Y:S01]  /*4cb0*/  IMAD.HI.U32 R36, R13, R16, RZ ;  /* 0x000000100d247227 */ /* 0x000fe200078e00ff */
[----:B------:R-:W-:Y:S02]  /*4cc0*/  SHF.R.U32.HI R34, RZ, R17, R34 ;  /* 0x00000011ff227219 */ /* 0x000fe40000011622 */
[----:B------:R-:W-:Y:S01]  /*4cd0*/  SEL R3, R24, R31, !P0 ;  /* 0x0000001f18037207 */ /* 0x000fe20004000000 */
[C---:B------:R-:W-:Y:S01]  /*4ce0*/  IMAD.HI.U32 R31, R8.reuse, R7, RZ ;  /* 0x00000007081f7227 */ /* 0x040fe200078e00ff */
[----:B------:R-:W-:Y:S02]  /*4cf0*/  SEL R11, R19, R34, !P5 ;  /* 0x00000022130b7207 */ /* 0x000fe40006800000 */
[----:B------:R-:W-:Y:S01]  /*4d00*/  SHF.R.U32.HI R36, RZ, R17, R36 ;  /* 0x00000011ff247219 */ /* 0x000fe20000011624 */
[----:B------:R-:W-:Y:S01]  /*4d10*/  IMAD.HI.U32 R38, R3, R4, RZ ;  /* 0x0000000403267227 */ /* 0x000fe200078e00ff */
[----:B------:R-:W-:Y:S03]  /*4d20*/  SHF.R.U32.HI R31, RZ, R18, R31 ;  /* 0x00000012ff1f7219 */ /* 0x000fe6000001161f */
[----:B------:R-:W-:Y:S01]  /*4d30*/  IMAD.HI.U32 R34, R11, R4, RZ ;  /* 0x000000040b227227 */ /* 0x000fe200078e00ff */
[----:B------:R-:W-:Y:S02]  /*4d40*/  @P2 SHF.R.U32.HI R3, RZ, R5, R38 ;  /* 0x00000005ff032219 */ /* 0x000fe40000011626 */
[----:B------:R-:W-:Y:S02]  /*4d50*/  SEL R9, R8, R31, !P0 ;  /* 0x0000001f08097207 */ /* 0x000fe40004000000 */
[----:B------:R-:W-:Y:S01]  /*4d60*/  @P2 SHF.R.U32.HI R11, RZ, R5, R34 ;  /* 0x00000005ff0b2219 */ /* 0x000fe20000011622 */
[C---:B------:R-:W-:Y:S01]  /*4d70*/  IMAD R10, R26.reuse, R3, RZ ;  /* 0x000000031a0a7224 */ /* 0x040fe200078e02ff */
[----:B------:R-:W-:Y:S01]  /*4d80*/  SEL R3, R13, R36, !P5 ;  /* 0x000000240d037207 */ /* 0x000fe20006800000 */
[C---:B------:R-:W-:Y:S03]  /*4d90*/  IMAD.HI.U32 R14, R9.reuse, R4, RZ ;  /* 0x00000004090e7227 */ /* 0x040fe600078e00ff */
[----:B------:R-:W-:Y:S01]  /*4da0*/  ISETP.GE.AND P0, PT, R9, R10, PT ;  /* 0x0000000a0900720c */ /* 0x000fe20003f06270 */
[C---:B------:R-:W-:Y:S01]  /*4db0*/  IMAD R12, R26.reuse, R11, RZ ;  /* 0x0000000b1a0c7224 */ /* 0x040fe200078e02ff */
[-C--:B------:R-:W-:Y:S04]  /*4dc0*/  SHF.R.U32.HI R14, RZ, R5.reuse, R14 ;  /* 0x00000005ff0e7219 */ /* 0x080fe8000001160e */
[----:B------:R-:W-:Y:S02]  /*4dd0*/  ISETP.GE.OR P0, PT, R3, R12, P0 ;  /* 0x0000000c0300720c */ /* 0x000fe40000706670 */
[----:B------:R-:W-:Y:S05]  /*4de0*/  SEL R15, R9, R14, !P2 ;  /* 0x0000000e090f7207 */ /* 0x000fea0005000000 */
[----:B------:R-:W-:Y:S04]  /*4df0*/  IMAD.MOV R14, RZ, RZ, -R15 ;  /* 0x000000ffff0e7224 */ /* 0x000fe800078e0a0f */
[----:B------:R-:W-:Y:S02]  /*4e00*/  IMAD R14, R26, R14, R9 ;  /* 0x0000000e1a0e7224 */ /* 0x000fe400078e0209 */
[C---:B------:R-:W-:Y:S05]  /*4e10*/  @!P0 IMAD.HI.U32 R10, R3.reuse, R4, RZ ;  /* 0x00000004030a8227 */ /* 0x040fea00078e00ff */
[----:B------:R-:W-:Y:S04]  /*4e20*/  @!P0 SHF.R.U32.HI R10, RZ, R5, R10 ;  /* 0x00000005ff0a8219 */ /* 0x000fe8000001160a */
[----:B------:R-:W-:Y:S01]  /*4e30*/  @!P0 SEL R0, R3, R10, !P2 ;  /* 0x0000000a03008207 */ /* 0x000fe20005000000 */
[----:B------:R-:W-:Y:S03]  /*4e40*/  IMAD.MOV R10, RZ, RZ, -R3 ;  /* 0x000000ffff0a7224 */ /* 0x000fe600078e0a03 */
[----:B------:R-:W-:Y:S01]  /*4e50*/  @!P0 IADD3 R15, PT, PT, R15, -R0, RZ ;  /* 0x800000000f0f8210 */ /* 0x000fe20007ffe0ff */
[----:B------:R-:W-:Y:S01]  /*4e60*/  @!P0 IMAD R0, R11, R14, R0 ;  /* 0x0000000e0b008224 */ /* 0x000fe200078e0200 */
[----:B------:R-:W-:Y:S01]  /*4e70*/  IADD3 R11, PT, PT, -R9, RZ, RZ ;  /* 0x000000ff090b7210 */ /* 0x000fe20007ffe1ff */
[----:B------:R-:W-:Y:S02]  /*4e80*/  IMAD R13, R2, R10, R13 ;  /* 0x0000000a020d7224 */ /* 0x000fe400078e020d */
[----:B------:R-:W-:Y:S02]  /*4e90*/  @!P0 IMAD R9, R15, R26, R3 ;  /* 0x0000001a0f098224 */ /* 0x000fe400078e0203 */
[----:B------:R-:W-:Y:S02]  /*4ea0*/  @!P0 IMAD.MOV.U32 R3, RZ, RZ, R0 ;  /* 0x000000ffff038224 */ /* 0x000fe400078e0000 */
[----:B------:R-:W-:Y:S02]  /*4eb0*/  IMAD R8, R6, R11, R8 ;  /* 0x0000000b06087224 */ /* 0x000fe400078e0208 */
[----:B------:R-:W-:Y:S02]  /*4ec0*/  IMAD R13, R3, R2, R13 ;  /* 0x00000002030d7224 */ /* 0x000fe400078e020d */
[----:B------:R-:W-:Y:S02]  /*4ed0*/  IMAD R8, R9, R6, R8 ;  /* 0x0000000609087224 */ /* 0x000fe400078e0208 */
.L_x_87:
[----:B------:R-:W-:Y:S05]  /*4ee0*/  BRA.U UP1, `(.L_x_88) ;  /* 0x0000000101107547 */ /* 0x000fea000b800000 */
[----:B------:R-:W-:Y:S04]  /*4ef0*/  MOV R0, UR7 ;  /* 0x0000000700007c02 */ /* 0x000fe80008000f00 */
[----:B------:R-:W-:Y:S04]  /*4f00*/  SHF.L.U32 R3, R0, 0x1f, RZ ;  /* 0x0000001f00037819 */ /* 0x000fe800000006ff */
[----:B------:R-:W2:Y:S02]  /*4f10*/  SYNCS.PHASECHK.TRANS64.TRYWAIT P0, [UR6+0x588], R3 ;  /* 0x00058803ff0075a7 */ /* 0x000ea40008001106 */
[----:B--2---:R-:W-:Y:S05]  /*4f20*/  @!P0 BRA `(.L_x_89) ;  /* 0x0000002800008947 */ /* 0x004fea0003800000 */
.L_x_88:
[----:B------:R-:W-:Y:S05]  /*4f30*/  BRA.U !UP3, `(.L_x_90) ;  /* 0x000000010b347547 */ /* 0x000fea000b800000 */
[----:B------:R-:W-:Y:S01]  /*4f40*/  UPLOP3.LUT UP0, UPT, UPT, UPT, UP2, 0x80, 0x8 ;  /* 0x000000000008789c */ /* 0x000fe20003f0f020 */
[----:B--2---:R-:W-:Y:S02]  /*4f50*/  HFMA2 R0, -RZ, RZ, 0, 5.9604644775390625e-08 ;  /* 0x00000001ff007431 */ /* 0x004fe400000001ff */
[----:B------:R-:W-:Y:S03]  /*4f60*/  IMAD.MOV.U32 R70, RZ, RZ, 0x1 ;  /* 0x00000001ff467424 */ /* 0x000fe600078e00ff */
[----:B------:R-:W-:Y:S05]  /*4f70*/  PLOP3.LUT P0, PT, PT, PT, UP0, 0x80, 0x8 ;  /* 0x000000000008781c */ /* 0x000fea0003f0f008 */
[----:B------:R-:W2:Y:S01]  /*4f80*/  @UP0 LDCU.64 UR10, c[0x0][0x888] ;  /* 0x00011100ff0a07ac */ /* 0x000ea20008000a00 */
[----:B------:R-:W-:Y:S07]  /*4f90*/  @UP0 UIMAD UR8, UR36, UR4, URZ ;  /* 0x00000004240802a4 */ /* 0x000fee000f8e02ff */
[----:B------:R-:W-:Y:S01]  /*4fa0*/  @!P0 PRMT R70, R0, 0x7610, R70 ;  /* 0x0000761000468816 */ /* 0x000fe20000000046 */
[----:B--2---:R-:W-:Y:S03]  /*4fb0*/  @UP0 UIMAD.WIDE UR10, UR8, 0x4, UR10 ;  /* 0x00000004080a08a5 */ /* 0x004fe6000f8e020a */
[----:B------:R-:W2:Y:S03]  /*4fc0*/  @!UP0 LDCU UR8, c[0x0][0x880] ;  /* 0x00011000ff0887ac */ /* 0x000ea60008000800 */
[----:B------:R-:W-:Y:S01]  /*4fd0*/  IMAD.U32 R10, RZ, RZ, UR10 ;  /* 0x0000000aff0a7e24 */ /* 0x000fe2000f8e00ff */
[----:B------:R-:W-:Y:S05]  /*4fe0*/  MOV R11, UR11 ;  /* 0x0000000b000b7c02 */ /* 0x000fea0008000f00 */
[----:B------:R4:W5:Y:S02]  /*4ff0*/  @P0 LDG.E R35, desc[UR40][R10.64] ;  /* 0x000000280a230981 */ /* 0x000964000c1e1900 */
[----:B--2-4-:R-:W-:Y:S07]  /*5000*/  @!P0 IMAD.U32 R35, RZ, RZ, UR8 ;  /* 0x00000008ff238e24 */ /* 0x014fee000f8e00ff */
.L_x_90:
[----:B-----5:R-:W-:Y:S01]  /*5010*/  @!P4 FSETP.EQ.AND P5, PT, R35, RZ, PT ;  /* 0x000000ff2300c20b */ /* 0x020fe20003fa2000 */
[----:B------:R-:W-:Y:S01]  /*5020*/  @!UPT UIADD3 URZ, UPT, UPT, URZ, URZ, URZ ;  /* 0x000000fffffff290 */ /* 0x000fe2000fffe0ff */
[----:B------:R-:W-:Y:S11]  /*5030*/  @!P4 BRA `(.L_x_91) ;  /* 0x000000000014c947 */ /* 0x000ff60003800000 */
[----:B------:R-:W-:Y:S02]  /*5040*/  LOP3.LUT P0, RZ, R70, 0xff, RZ, 0xc0, !PT ;  /* 0x000000ff46ff7812 */ /* 0x000fe4000780c0ff */
[----:B------:R-:W-:Y:S04]  /*5050*/  PLOP3.LUT P5, PT, PT, PT, UP0, 0x80, 0x8 ;  /* 0x000000000008781c */ /* 0x000fe80003faf008 */
[----:B------:R-:W-:Y:S07]  /*5060*/  PLOP3.LUT P5, PT, P5, PT, PT, 0x8, 0x80 ;  /* 0x000000000080781c */ /* 0x000fee0002fae170 */
[----:B------:R-:W-:Y:S11]  /*5070*/  @P0 FSETP.EQ.AND P5, PT, R35, RZ, PT ;  /* 0x000000ff2300020b */ /* 0x000ff60003fa2000 */
[----:B------:R-:W-:Y:S02]  /*5080*/  @!UPT UIADD3 URZ, UPT, UPT, URZ, URZ, URZ ;  /* 0x000000fffffff290 */ /* 0x000fe4000fffe0ff */
.L_x_91:
[----:B------:R-:W4:Y:S01]  /*5090*/  LDC.64 R14, c[0x0][0xb10] ;  /* 0x0002c400ff0e7b82 */ /* 0x000f220000000a00 */
[----:B------:R-:W-:Y:S01]  /*50a0*/  ULEA UR13, UR15, UR6, 0x3 ;  /* 0x000000060f0d7291 */ /* 0x000fe2000f8e18ff */
[----:B------:R-:W-:Y:S01]  /*50b0*/  SHF.L.U32 R12, R30, 0x1f, RZ ;  /* 0x0000001f1e0c7819 */ /* 0x000fe200000006ff */
[----:B------:R-:W-:Y:S01]  /*50c0*/  VIADD R29, R29, 0x1 ;  /* 0x000000011d1d7836 */ /* 0x000fe20000000000 */
[----:B------:R-:W-:Y:S04]  /*50d0*/  @P3 SHF.R.U32.HI R27, RZ, 0x10, R21 ;  /* 0x00000010ff1b3819 */ /* 0x000fe80000011615 */
[----:B------:R-:W5:Y:S02]  /*50e0*/  LDC.64 R10, c[0x0][0xb18] ;  /* 0x0002c600ff0a7b82 */ /* 0x000f640000000a00 */
[----:B------:R-:W1:Y:S01]  /*50f0*/  SYNCS.PHASECHK.TRANS64.TRYWAIT P4, [UR13+0x570], R12 ;  /* 0x0005700cff0075a7 */ /* 0x000e62000808110d */
[----:B----4-:R-:W-:Y:S05]  /*5100*/  @!P1 IMAD.HI.U32 R14, R13, R14, RZ ;  /* 0x0000000e0d0e9227 */ /* 0x010fea00078e00ff */
[----:B--2---:R-:W2:Y:S01]  /*5110*/  @!P1 LDC R0, c[0x0][0xb20] ;  /* 0x0002c800ff009b82 */ /* 0x004ea20000000800 */
[----:B------:R-:W-:Y:S01]  /*5120*/  @!P1 SHF.R.U32.HI R14, RZ, R15, R14 ;  /* 0x0000000fff0e9219 */ /* 0x000fe2000001160e */
[----:B-----5:R-:W-:Y:S01]  /*5130*/  @!P1 IMAD.HI.U32 R11, R8, R11, RZ ;  /* 0x0000000b080b9227 */ /* 0x020fe200078e00ff */
[----:B------:R-:W-:Y:S05]  /*5140*/  @!P1 ISETP.NE.AND P0, PT, R10, 0x1, PT ;  /* 0x000000010a00980c */ /* 0x000fea0003f05270 */
[----:B------:R-:W4:Y:S01]  /*5150*/  @!P1 LDC R3, c[0x0][0xb0c] ;  /* 0x0002c300ff039b82 */ /* 0x000f220000000800 */
[----:B--2---:R-:W-:Y:S02]  /*5160*/  @!P1 SHF.R.U32.HI R9, RZ, R0, R11 ;  /* 0x00000000ff099219 */ /* 0x004fe4000001160b */
[----:B----4-:R-:W-:Y:S02]  /*5170*/  @!P1 ISETP.NE.AND P2, PT, R3, 0x1, PT ;  /* 0x000000010300980c */ /* 0x010fe40003f45270 */
[----:B------:R-:W-:Y:S02]  /*5180*/  @!P1 SEL R9, R8, R9, !P0 ;  /* 0x0000000908099207 */ /* 0x000fe40004000000 */
[----:B------:R-:W-:Y:S02]  /*5190*/  ELECT P0, URZ, PT ;  /* 0x0000000000ff782f */ /* 0x000fe40003800000 */
[----:B------:R-:W-:Y:S05]  /*51a0*/  @!P1 SEL R14, R13, R14, !P2 ;  /* 0x0000000e0d0e9207 */ /* 0x000fea0005000000 */
[----:B------:R-:W-:Y:S02]  /*51b0*/  @!P1 IMAD.IADD R0, R9, 0x1, -R14 ;  /* 0x0000000109009824 */ /* 0x000fe400078e0a0e */
[----:B------:R-:W-:Y:S02]  /*51c0*/  @!P1 IMAD.IADD R9, R14, 0x1, -R9 ;  /* 0x000000010e099824 */ /* 0x000fe400078e0a09 */
[----:B------:R-:W-:Y:S02]  /*51d0*/  @!P1 IMAD R13, R0, R3, R13 ;  /* 0x00000003000d9224 */ /* 0x000fe400078e020d */
[----:B------:R-:W-:Y:S01]  /*51e0*/  @!P1 IMAD R8, R9, R10, R8 ;  /* 0x0000000a09089224 */ /* 0x000fe200078e0208 */
[----:B-1----:R-:W-:Y:S06]  /*51f0*/  @!P4 BRA `(.L_x_92) ;  /* 0x000000240064c947 */ /* 0x002fec0003800000 */
.L_x_151:
[----:B------:R-:W-:Y:S01]  /*5200*/  PLOP3.LUT P5, PT, P5, P0, PT, 0xf2, 0x2f ;  /* 0x00000000002f781c */ /* 0x000fe20002fa1e72 */
[----:B------:R-:W-:Y:S01]  /*5210*/  UMOV UR16, 0x0 ;  /* 0x0000000000107882 */ /* 0x000fe20000000000 */
[----:B------:R-:W-:Y:S01]  /*5220*/  UMOV UR17, 0x10000000 ;  /* 0x1000000000117882 */ /* 0x000fe20000000000 */
[----:B------:R-:W-:Y:S01]  /*5230*/  UMOV UR12, UR36 ;  /* 0x00000024000c7c82 */ /* 0x000fe20008000000 */
[----:B------:R-:W-:Y:S09]  /*5240*/  @P3 R2UR UR36, R27 ;  /* 0x000000001b2432ca */ /* 0x000ff200000e0000 */
[----:B-1----:R-:W-:Y:S01]  /*5250*/  @!P5 IADD3 R3, P0, PT, R32, 0x580, RZ ;  /* 0x000005802003d810 */ /* 0x002fe20007f1e0ff */
[----:B------:R-:W-:Y:S01]  /*5260*/  @!P5 IMAD.SHL.U32 R69, R69, 0x20, RZ ;  /* 0x000000204545d824 */ /* 0x000fe200078e00ff */
[----:B------:R-:W-:Y:S01]  /*5270*/  VOTEU.ALL UP1, P5 ;  /* 0x0000000000ff7886 */ /* 0x000fe20002820000 */
[----:B------:R-:W-:Y:S01]  /*5280*/  @!P5 IMAD.SHL.U32 R63, R63, 0x40, RZ ;  /* 0x000000403f3fd824 */ /* 0x000fe200078e00ff */
[----:B------:R-:W-:Y:S01]  /*5290*/  @!P5 R2UR UR9, R3 ;  /* 0x000000000309d2ca */ /* 0x000fe200000e0000 */
[----:B------:R-:W-:Y:S01]  /*52a0*/  @!P5 IMAD.X R0, RZ, RZ, R33, P0 ;  /* 0x000000ffff00d224 */ /* 0x000fe200000e0621 */
[----:B------:R-:W-:Y:S01]  /*52b0*/  @!P5 R2UR UR10, R69 ;  /* 0x00000000450ad2ca */ /* 0x000fe200000e0000 */
[----:B------:R-:W-:Y:S01]  /*52c0*/  @!UP1 ULEA UR14, UR15, UR6, 0xc ;  /* 0x000000060f0e9291 */ /* 0x000fe2000f8e60ff */
[----:B------:R-:W-:Y:S01]  /*52d0*/  @!P5 R2UR UR11, R63 ;  /* 0x000000003f0bd2ca */ /* 0x000fe200000e0000 */
[----:B------:R-:W-:Y:S01]  /*52e0*/  UIADD3 UR15, UPT, UPT, UR15, 0x1, URZ ;  /* 0x000000010f0f7890 */ /* 0x000fe2000fffe0ff */
[----:B------:R-:W-:Y:S01]  /*52f0*/  @!P5 R2UR UR8, R0 ;  /* 0x000000000008d2ca */ /* 0x000fe200000e0000 */
[----:B------:R-:W-:Y:S01]  /*5300*/  IMAD.IADD R69, R8, 0x1, R62 ;  /* 0x0000000108457824 */ /* 0x000fe200078e023e */
[----:B------:R-:W-:Y:S01]  /*5310*/  ISETP.NE.AND P0, PT, R29, 0x2, PT ;  /* 0x000000021d00780c */ /* 0x000fe20003f05270 */
[----:B------:R-:W-:Y:S03]  /*5320*/  IMAD.IADD R63, R13, 0x1, R68 ;  /* 0x000000010d3f7824 */ /* 0x000fe600078e0244 */
[----:B------:R-:W-:Y:S01]  /*5330*/  SEL R3, RZ, 0x1, P0 ;  /* 0x00000001ff037807 */ /* 0x000fe20000000000 */
[----:B------:R-:W-:Y:S01]  /*5340*/  IMAD.U32 R10, RZ, RZ, UR9 ;  /* 0x00000009ff0a7e24 */ /* 0x000fe2000f8e00ff */
[----:B------:R-:W-:Y:S01]  /*5350*/  UIADD3 UR9, UPT, UPT, UR13, 0x560, URZ ;  /* 0x000005600d097890 */ /* 0x000fe2000fffe0ff */
[----:B------:R-:W-:Y:S02]  /*5360*/  SEL R29, R29, RZ, P0 ;  /* 0x000000ff1d1d7207 */ /* 0x000fe40000000000 */
[----:B------:R-:W-:Y:S02]  /*5370*/  LOP3.LUT R28, R28, R3, RZ, 0x3c, !PT ;  /* 0x000000031c1c7212 */ /* 0x000fe400078e3cff */
[----:B------:R-:W-:Y:S01]  /*5380*/  IMAD.U32 R11, RZ, RZ, UR8 ;  /* 0x00000008ff0b7e24 */ /* 0x000fe2000f8e00ff */
[----:B------:R-:W-:Y:S01]  /*5390*/  @!P5 R2UR UR18, R10 ;  /* 0x000000000a12d2ca */ /* 0x000fe200000e0000 */
[----:B------:R-:W-:Y:S01]  /*53a0*/  @!UP1 UIADD3 UR8, UPT, UPT, UR14, 0x800, URZ ;  /* 0x000008000e089890 */ /* 0x000fe2000fffe0ff */
[----:B------:R-:W-:Y:S02]  /*53b0*/  VOTEU.ALL UP1, P5 ;  /* 0x0000000000ff7886 */ /* 0x000fe40002820000 */
[----:B------:R-:W-:Y:S01]  /*53c0*/  @!P5 R2UR UR19, R11 ;  /* 0x000000000b13d2ca */ /* 0x000fe200000e0000 */
[----:B------:R-:W-:Y:S11]  /*53d0*/  UPRMT UR14, UR37, 0x654, UR9 ;  /* 0x00000654250e7896 */ /* 0x000ff60008000009 */
[----:B------:R-:W-:Y:S01]  /*53e0*/  @!UPT UIADD3 URZ, UPT, UPT, URZ, URZ, URZ ;  /* 0x000000fffffff290 */ /* 0x000fe2000fffe0ff */
[----:B------:R2:W-:Y:S01]  /*53f0*/  @!UP1 UTMALDG.3D [UR8], [UR18], desc[UR16] ;  /* 0x00001008120095b4 */ /* 0x0005e20008011000 */
[----:B------:R2:W-:Y:S01]  /*5400*/  @!P5 SYNCS.ARRIVE.TRANS64.RED.A0TR RZ, [UR13+0x560], R25 ;  /* 0x00056019ffffd9a7 */ /* 0x0005e2000830040d */
[----:B------:R-:W-:Y:S04]  /*5410*/  UISETP.NE.AND UP1, UPT, UR15, 0x2, UPT ;  /* 0x000000020f00788c */ /* 0x000fe8000bf25270 */
[----:B------:R-:W-:Y:S02]  /*5420*/  USEL UR13, URZ, 0x1, UP1 ;  /* 0x00000001ff0d7887 */ /* 0x000fe40008800000 */
[----:B------:R-:W-:Y:S02]  /*5430*/  USEL UR15, UR15, URZ, UP1 ;  /* 0x000000ff0f0f7287 */ /* 0x000fe40008800000 */
[----:B------:R-:W-:Y:S02]  /*5440*/  UPLOP3.LUT UP1, UPT, UPT, UPT, UPT, 0x80, 0x8 ;  /* 0x000000000008789c */ /* 0x000fe40003f2f070 */
[----:B------:R-:W-:Y:S01]  /*5450*/  LOP3.LUT R30, R30, UR13, RZ, 0x3c, !PT ;  /* 0x0000000d1e1e7c12 */ /* 0x000fe2000f8e3cff */
[----:B------:R-:W-:Y:S01]  /*5460*/  SYNCS.ARRIVE.TRANS64.RED.A1T0 RZ, [UR14], RZ ;  /* 0x000000ffffff79a7 */ /* 0x000fe2000810040e */
[----:B------:R-:W-:Y:S07]  /*5470*/  @P3 BRA `(.L_x_93) ;  /* 0xfffffff400983947 */ /* 0x000fee000383ffff */
[----:B------:R-:W-:Y:S01]  /*5480*/  UIADD3 UR6, UPT, UPT, UR6, 0x570, URZ ;  /* 0x0000057006067890 */ /* 0x000fe2000fffe0ff */
[----:B------:R-:W-:-:S03]  /*5490*/  SHF.L.U32 R3, R30, 0x1f, RZ ;  /* 0x0000001f1e037819 */ /* 0x000fc600000006ff */
[----:B------:R-:W-:-:S09]  /*54a0*/  ULEA UR4, UR15, UR6, 0x3 ;  /* 0x000000060f047291 */ /* 0x000fd2000f8e18ff */
[----:B------:R-:W1:Y:S02]  /*54b0*/  SYNCS.PHASECHK.TRANS64.TRYWAIT P0, [UR4], R3 ;  /* 0x00000003ff0075a7 */ /* 0x000e640008001104 */
[----:B-1----:R-:W-:Y:S05]  /*54c0*/  @!P0 BRA `(.L_x_94) ;  /* 0x0000002000c88947 */ /* 0x002fea0003800000 */
.L_x_153:
[----:B------:R-:W-:-:S04]  /*54d0*/  UIADD3 UR5, UPT, UPT, UR15, 0x1, URZ ;  /* 0x000000010f057890 */ /* 0x000fc8000fffe0ff */
[----:B------:R-:W-:-:S04]  /*54e0*/  UISETP.NE.AND UP0, UPT, UR5, 0x2, UPT ;  /* 0x000000020500788c */ /* 0x000fc8000bf05270 */
[----:B------:R-:W-:Y:S02]  /*54f0*/  USEL UR4, URZ, 0x1, UP0 ;  /* 0x00000001ff047887 */ /* 0x000fe40008000000 */
[----:B------:R-:W-:-:S04]  /*5500*/  USEL UR5, UR5, URZ, UP0 ;  /* 0x000000ff05057287 */ /* 0x000fc80008000000 */
[----:B------:R-:W-:Y:S01]  /*5510*/  ULEA UR5, UR5, UR6, 0x3 ;  /* 0x0000000605057291 */ /* 0x000fe2000f8e18ff */
[----:B-1----:R-:W-:-:S04]  /*5520*/  LOP3.LUT R3, R30, UR4, RZ, 0x3c, !PT ;  /* 0x000000041e037c12 */ /* 0x002fc8000f8e3cff */
[----:B------:R-:W-:Y:S01]  /*5530*/  SHF.L.U32 R3, R3, 0x1f, RZ ;  /* 0x0000001f03037819 */ /* 0x000fe200000006ff */
[----:B------:R-:W-:-:S07]  /*5540*/  IMAD.U32 R0, RZ, RZ, UR5 ;  /* 0x00000005ff007e24 */ /* 0x000fce000f8e00ff */
.L_x_95:
[----:B-1----:R1:W4:Y:S02]  /*5550*/  SYNCS.PHASECHK.TRANS64.TRYWAIT P0, [R0+URZ], R3 ;  /* 0x00000003000075a7 */ /* 0x00232400080011ff */
[----:B----4-:R-:W-:Y:S05]  /*5560*/  @!P0 NANOSLEEP.SYNCS 0x989680 ;  /* 0x009896800000895d */ /* 0x010fea0003900000 */
[----:B------:R-:W4:Y:S02]  /*5570*/  @!P0 SYNCS.PHASECHK.TRANS64 P0, [R0+URZ], R3 ;  /* 0x00000003000085a7 */ /* 0x000f2400080010ff */
[----:B--2-4-:R-:W-:Y:S05]  /*5580*/  @P0 EXIT ;  /* 0x000000000000094d */ /* 0x014fea0003800000 */
[----:B------:R-:W-:Y:S05]  /*5590*/  BRA `(.L_x_95) ;  /* 0xfffffffc00ec7947 */ /* 0x000fea000383ffff */
.L_x_85:
[----:B------:R-:W-:-:S06]  /*55a0*/  UISETP.GE.AND UP1, UPT, UR10, 0x4, UPT ;  /* 0x000000040a00788c */ /* 0x000fcc000bf26270 */
[----:B------:R-:W-:-:S13]  /*55b0*/  PLOP3.LUT P0, PT, PT, PT, UP1, 0x80, 0x8 ;  /* 0x000000000008781c */ /* 0x000fda0003f0f018 */
[----:B------:R-:W-:Y:S05]  /*55c0*/  @!P0 EXIT ;  /* 0x000000000000894d */ /* 0x000fea0003800000 */
[----:B------:R-:W-:Y:S01]  /*55d0*/  BAR.SYNC.DEFER_BLOCKING 0x6, 0xa0 ;  /* 0x0182800000007b1d */ /* 0x000fe20000010000 */
[C---:B------:R-:W-:Y:S01]  /*55e0*/  IMAD.SHL.U32 R2, R85.reuse, 0x20, RZ ;  /* 0x0000002055027824 */ /* 0x040fe200078e00ff */
[----:B------:R-:W-:Y:S01]  /*55f0*/  SHF.R.U32.HI R5, RZ, 0x2, R85 ;  /* 0x00000002ff057819 */ /* 0x000fe20000011655 */
[C---:B------:R-:W-:Y:S01]  /*5600*/  IMAD.SHL.U32 R86, R85.reuse, 0x4, RZ ;  /* 0x0000000455567824 */ /* 0x040fe200078e00ff */
[C---:B------:R-:W-:Y:S01]  /*5610*/  LOP3.LUT R87, R85.reuse, 0x60, RZ, 0xc0, !PT ;  /* 0x0000006055577812 */ /* 0x040fe200078ec0ff */
[----:B------:R-:W-:Y:S01]  /*5620*/  IMAD.SHL.U32 R4, R74, 0x200000, RZ ;  /* 0x002000004a047824 */ /* 0x000fe200078e00ff */
[----:B------:R-:W-:Y:S02]  /*5630*/  UMOV UR42, 0x400 ;  /* 0x00000400002a7882 */ /* 0x000fe40000000000 */
[----:B------:R-:W1:Y:S01]  /*5640*/  LDC R73, c[0x0][0x370] ;  /* 0x0000dc00ff497b82 */ /* 0x000e620000000800 */
[----:B------:R-:W-:Y:S01]  /*5650*/  ULEA UR42, UR37, UR42, 0x18 ;  /* 0x0000002a252a7291 */ /* 0x000fe2000f8ec0ff */
[C---:B------:R-:W-:Y:S01]  /*5660*/  LOP3.LUT R3, R2.reuse, 0xc0, RZ, 0xc0, !PT ;  /* 0x000000c002037812 */ /* 0x040fe200078ec0ff */
[----:B------:R-:W-:Y:S01]  /*5670*/  IMAD.U32 R33, R85, 0x10000, RZ ;  /* 0x0001000055217824 */ /* 0x000fe200078e00ff */
[----:B------:R-:W-:Y:S01]  /*5680*/  LOP3.LUT R2, R2, 0x320, RZ, 0xc0, !PT ;  /* 0x0000032002027812 */ /* 0x000fe200078ec0ff */
[----:B------:R-:W-:Y:S01]  /*5690*/  IMAD.MOV.U32 R84, RZ, RZ, 0x1 ;  /* 0x00000001ff547424 */ /* 0x000fe200078e00ff */
[----:B------:R-:W-:Y:S01]  /*56a0*/  LOP3.LUT R86, R3, 0x18, R86, 0xf8, !PT ;  /* 0x0000001803567812 */ /* 0x000fe200078ef856 */
[----:B------:R-:W-:Y:S01]  /*56b0*/  IMAD.SHL.U32 R3, R74, 0x400, RZ ;  /* 0x000004004a037824 */ /* 0x000fe200078e00ff */
[----:B------:R-:W2:Y:S01]  /*56c0*/  LDC R28, c[0x0][0xb0c] ;  /* 0x0002c300ff1c7b82 */ /* 0x000ea20000000800 */
[----:B------:R-:W-:Y:S01]  /*56d0*/  LOP3.LUT R4, R4, 0x200000, RZ, 0xc0, !PT ;  /* 0x0020000004047812 */ /* 0x000fe200078ec0ff */
[----:B------:R-:W-:Y:S01]  /*56e0*/  IMAD.MOV.U32 R30, RZ, RZ, RZ ;  /* 0x000000ffff1e7224 */ /* 0x000fe200078e00ff */
[----:B------:R-:W-:-:S02]  /*56f0*/  LOP3.LUT R86, R86, 0x10, R5, 0x78, !PT ;  /* 0x0000001056567812 */ /* 0x000fc400078e7805 */
[----:B------:R-:W-:Y:S02]  /*5700*/  CS2R R82, SRZ ;  /* 0x0000000000527805 */ /* 0x000fe4000001ff00 */
[----:B------:R-:W-:Y:S01]  /*5710*/  LOP3.LUT R3, R2, 0x400, R3, 0xf8, !PT ;  /* 0x0000040002037812 */ /* 0x000fe200078ef803 */
[----:B------:R-:W-:Y:S01]  /*5720*/  IMAD.MOV.U32 R92, RZ, RZ, RZ ;  /* 0x000000ffff5c7224 */ /* 0x000fe200078e00ff */
[----:B------:R-:W-:Y:S01]  /*5730*/  LOP3.LUT R85, R85, 0x2, RZ, 0xc0, !PT ;  /* 0x0000000255557812 */ /* 0x000fe200078ec0ff */
[----:B------:R-:W3:Y:S01]  /*5740*/  LDC R71, c[0x0][0xb20] ;  /* 0x0002c800ff477b82 */ /* 0x000ee20000000800 */
[----:B------:R-:W4:Y:S01]  /*5750*/  LDS R0, [UR42+0x640] ;  /* 0x0006402aff007984 */ /* 0x000f220008000800 */
[----:B------:R-:W-:Y:S02]  /*5760*/  LOP3.LUT R33, R4, 0x400000, R33, 0xf8, !PT ;  /* 0x0040000004217812 */ /* 0x000fe400078ef821 */
[----:B------:R-:W-:Y:S02]  /*5770*/  CS2R R80, SRZ ;  /* 0x0000000000507805 */ /* 0x000fe4000001ff00 */
[----:B------:R-:W-:Y:S01]  /*5780*/  LOP3.LUT R86, R3, R86, RZ, 0xfc, !PT ;  /* 0x0000005603567212 */ /* 0x000fe200078efcff */
[----:B------:R-:W-:Y:S01]  /*5790*/  IMAD.MOV R85, RZ, RZ, -R85 ;  /* 0x000000ffff557224 */ /* 0x000fe200078e0a55 */
[----:B------:R-:W1:Y:S01]  /*57a0*/  LDCU.64 UR46, c[0x0][0x348] ;  /* 0x00006900ff2e77ac */ /* 0x000e620008000a00 */
[----:B------:R-:W1:Y:S02]  /*57b0*/  LDC R27, c[0x0][0xb30] ;  /* 0x0002cc00ff1b7b82 */ /* 0x000e640000000800 */
[----:B------:R-:W-:Y:S01]  /*57c0*/  IMAD.SHL.U32 R85, R85, 0x10, RZ ;  /* 0x0000001055557824 */ /* 0x000fe200078e00ff */
[----:B------:R-:W1:Y:S01]  /*57d0*/  LDCU.64 UR38, c[0x0][0x888] ;  /* 0x00011100ff2677ac */ /* 0x000e620008000a00 */
[----:B------:R-:W-:Y:S01]  /*57e0*/  IMAD.SHL.U32 R86, R86, 0x2, RZ ;  /* 0x0000000256567824 */ /* 0x000fe200078e00ff */
[----:B------:R-:W-:-:S03]  /*57f0*/  UIADD3 UR44, UPT, UPT, UR42, 0x800, URZ ;  /* 0x000008002a2c7890 */ /* 0x000fc6000fffe0ff */
[----:B------:R-:W1:Y:S01]  /*5800*/  LDC.64 R60, c[0x0][0xb10] ;  /* 0x0002c400ff3c7b82 */ /* 0x000e620000000a00 */
[----:B------:R-:W-:-:S07]  /*5810*/  UMOV UR43, URZ ;  /* 0x000000ff002b7c82 */ /* 0x000fce0008000000 */
[----:B------:R-:W1:Y:S08]  /*5820*/  LDC.64 R24, c[0x0][0xb18] ;  /* 0x0002c600ff187b82 */ /* 0x000e700000000a00 */
[----:B------:R-:W1:Y:S08]  /*5830*/  LDC.64 R56, c[0x0][0x888] ;  /* 0x00022200ff387b82 */ /* 0x000e700000000a00 */
[----:B------:R-:W1:Y:S01]  /*5840*/  LDC.64 R22, c[0x0][0xb28] ;  /* 0x0002ca00ff167b82 */ /* 0x000e620000000a00 */
[----:B----4-:R-:W-:-:S07]  /*5850*/  IMAD.IADD R33, R0, 0x1, R33 ;  /* 0x0000000100217824 */ /* 0x010fce00078e0221 */
[----:B------:R-:W4:Y:S08]  /*5860*/  LDC.64 R58, c[0x0][0x890] ;  /* 0x00022400ff3a7b82 */ /* 0x000f300000000a00 */
[----:B------:R-:W1:Y:S08]  /*5870*/  LDC.64 R54, c[0x0][0x8b0] ;  /* 0x00022c00ff367b82 */ /* 0x000e700000000a00 */
[----:B------:R-:W1:Y:S08]  /*5880*/  LDC.64 R52, c[0x0][0x8a8] ;  /* 0x00022a00ff347b82 */ /* 0x000e700000000a00 */
[----:B--23--:R-:W1:Y:S02]  /*5890*/  LDC R72, c[0x0][0x374] ;  /* 0x0000dd00ff487b82 */ /* 0x00ce640000000800 */
.L_x_115:
[----:B------:R-:W-:Y:S02]  /*58a0*/  LEA R0, R92, UR42, 0x3 ;  /* 0x0000002a5c007c11 */ /* 0x000fe4000f8e18ff */
[----:B------:R-:W-:Y:S02]  /*58b0*/  SHF.L.U32 R3, R82, 0x1f, RZ ;  /* 0x0000001f52037819 */ /* 0x000fe400000006ff */
[----:B------:R-:W-:Y:S02]  /*58c0*/  LEA R16, R92, UR42, 0x4 ;  /* 0x0000002a5c107c11 */ /* 0x000fe4000f8e20ff */
[----:B--2---:R-:W2:Y:S02]  /*58d0*/  SYNCS.PHASECHK.TRANS64.TRYWAIT P0, [R0+URZ+0x590], R3 ;  /* 0x00059003000075a7 */ /* 0x004ea400080011ff */
[----:B-12---:R-:W-:Y:S05]  /*58e0*/  @!P0 BRA `(.L_x_96) ;  /* 0x0000001c00d88947 */ /* 0x006fea0003800000 */
.L_x_154:
[----:B------:R-:W3:Y:S01]  /*58f0*/  LDC.64 R12, c[0x0][0xb10] ;  /* 0x0002c400ff0c7b82 */ /* 0x000ee20000000a00 */
[----:B------:R-:W4:Y:S01]  /*5900*/  LDS.128 R16, [R16+0x620] ;  /* 0x0006200010107984 */ /* 0x000f220000000c00 */
[----:B-1----:R-:W-:Y:S01]  /*5910*/  ISETP.NE.AND P1, PT, R27, 0x1, PT ;  /* 0x000000011b00780c */ /* 0x002fe20003f25270 */
[----:B--2---:R-:W-:Y:S01]  /*5920*/  VIADD R0, R0, 0x5a0 ;  /* 0x000005a000007836 */ /* 0x004fe20000000000 */
[----:B------:R-:W-:Y:S04]  /*5930*/  ISETP.GE.AND P0, PT, R26, 0x1, PT ;  /* 0x000000011a00780c */ /* 0x000fe80003f06270 */
[----:B------:R-:W1:Y:S01]  /*5940*/  LDC.64 R10, c[0x0][0xb18] ;  /* 0x0002c600ff0a7b82 */ /* 0x000e620000000a00 */
[----:B------:R-:W-:Y:S01]  /*5950*/  PRMT R0, RZ, 0x654, R0 ;  /* 0x00000654ff007816 */ /* 0x000fe20000000000 */
[----:B------:R-:W-:Y:S01]  /*5960*/  @!PT LDS RZ, [RZ] ;  /* 0x00000000fffff984 */ /* 0x000fe20000000800 */
[----:B------:R-:W-:Y:S01]  /*5970*/  @!PT LDS RZ, [RZ] ;  /* 0x00000000fffff984 */ /* 0x000fe20000000800 */
[----:B------:R-:W-:Y:S01]  /*5980*/  @!PT LDS RZ, [RZ] ;  /* 0x00000000fffff984 */ /* 0x000fe20000000800 */
[----:B------:R-:W-:Y:S01]  /*5990*/  @!PT LDS RZ, [RZ] ;  /* 0x00000000fffff984 */ /* 0x000fe20000000800 */
[----:B------:R2:W-:Y:S06]  /*59a0*/  MEMBAR.ALL.CTA ;  /* 0x0000000000007992 */ /* 0x0005ec0000008000 */
[----:B--2---:R-:W2:Y:S01]  /*59b0*/  FENCE.VIEW.ASYNC.S ;  /* 0x00000000000073c6 */ /* 0x004ea20000000000 */
[----:B------:R-:W1:Y:S08]  /*59c0*/  @!P1 LDC R14, c[0x0][0xb20] ;  /* 0x0002c800ff0e9b82 */ /* 0x000e700000000800 */
[----:B------:R-:W1:Y:S01]  /*59d0*/  @!P1 LDC R9, c[0x0][0xb0c] ;  /* 0x0002c300ff099b82 */ /* 0x000e620000000800 */
[----:B--2---:R2:W-:Y:S01]  /*59e0*/  SYNCS.ARRIVE.TRANS64.RED.A1T0 RZ, [R0+URZ], RZ ;  /* 0x000000ff00ff79a7 */ /* 0x0045e200081004ff */
[----:B----4-:R-:W-:Y:S04]  /*59f0*/  LOP3.LUT P4, RZ, R18, 0x1, RZ, 0xc0, !PT ;  /* 0x0000000112ff7812 */ /* 0x010fe8000788c0ff */
[----:B------:R-:W-:Y:S09]  /*5a00*/  P2R R88, PR, RZ, 0x10 ;  /* 0x00000010ff587803 */ /* 0x000ff20000000000 */
[----:B------:R-:W-:Y:S02]  /*5a10*/  @P4 MOV R31, R16 ;  /* 0x00000010001f4202 */ /* 0x000fe40000000f00 */
[----:B------:R-:W-:Y:S01]  /*5a20*/  @P4 LOP3.LUT R29, R17, 0xffff, RZ, 0xc0, !PT ;  /* 0x0000ffff111d4812 */ /* 0x000fe200078ec0ff */
[----:B--23--:R-:W-:Y:S06]  /*5a30*/  @!P0 BRA `(.L_x_97) ;  /* 0x0000000000a48947 */ /* 0x00cfec0003800000 */
[----:B------:R-:W-:Y:S01]  /*5a40*/  IMAD.HI.U32 R34, R72, R25, RZ ;  /* 0x0000001948227227 */ /* 0x000fe200078e00ff */
[----:B------:R-:W-:Y:S02]  /*5a50*/  ISETP.NE.AND P0, PT, R24, 0x1, PT ;  /* 0x000000011800780c */ /* 0x000fe40003f05270 */
[----:B------:R-:W-:Y:S01]  /*5a60*/  ISETP.NE.AND P2, PT, R26, 0x1, PT ;  /* 0x000000011a00780c */ /* 0x000fe20003f45270 */
[-C--:B------:R-:W-:Y:S01]  /*5a70*/  IMAD.HI.U32 R20, R73, R60.reuse, RZ ;  /* 0x0000003c49147227 */ /* 0x080fe200078e00ff */
[----:B------:R-:W-:Y:S02]  /*5a80*/  SHF.R.U32.HI R21, RZ, R71, R34 ;  /* 0x00000047ff157219 */ /* 0x000fe40000011622 */
[----:B------:R-:W-:Y:S01]  /*5a90*/  ISETP.NE.AND P3, PT, R28, 0x1, PT ;  /* 0x000000011c00780c */ /* 0x000fe20003f65270 */
[----:B------:R-:W-:Y:S01]  /*5aa0*/  IMAD.HI.U32 R38, R29, R25, RZ ;  /* 0x000000191d267227 */ /* 0x000fe200078e00ff */
[----:B------:R-:W-:Y:S02]  /*5ab0*/  SHF.R.U32.HI R20, RZ, R61, R20 ;  /* 0x0000003dff147219 */ /* 0x000fe40000011614 */
[----:B------:R-:W-:Y:S01]  /*5ac0*/  SEL R3, R72, R21, !P0 ;  /* 0x0000001548037207 */ /* 0x000fe20004000000 */
[----:B------:R-:W-:Y:S01]  /*5ad0*/  IMAD.HI.U32 R36, R31, R60, RZ ;  /* 0x0000003c1f247227 */ /* 0x000fe200078e00ff */
[----:B------:R-:W-:Y:S03]  /*5ae0*/  SEL R7, R73, R20, !P3 ;  /* 0x0000001449077207 */ /* 0x000fe60005800000 */
[-C--:B------:R-:W-:Y:S01]  /*5af0*/  IMAD.HI.U32 R20, R3, R22.reuse, RZ ;  /* 0x0000001603147227 */ /* 0x080fe200078e00ff */
[----:B------:R-:W-:Y:S03]  /*5b00*/  SHF.R.U32.HI R36, RZ, R61, R36 ;  /* 0x0000003dff247219 */ /* 0x000fe60000011624 */
[----:B------:R-:W-:Y:S01]  /*5b10*/  IMAD.HI.U32 R34, R7, R22, RZ ;  /* 0x0000001607227227 */ /* 0x000fe200078e00ff */
[----:B------:R-:W-:Y:S02]  /*5b20*/  @P2 SHF.R.U32.HI R3, RZ, R23, R20 ;  /* 0x00000017ff032219 */ /* 0x000fe40000011614 */
[----:B------:R-:W-:Y:S02]  /*5b30*/  SHF.R.U32.HI R20, RZ, R71, R38 ;  /* 0x00000047ff147219 */ /* 0x000fe40000011626 */
[----:B------:R-:W-:Y:S01]  /*5b40*/  @P2 SHF.R.U32.HI R7, RZ, R23, R34 ;  /* 0x00000017ff072219 */ /* 0x000fe20000011622 */
[C---:B------:R-:W-:Y:S01]  /*5b50*/  IMAD R2, R26.reuse, R3, RZ ;  /* 0x000000031a027224 */ /* 0x040fe200078e02ff */
[----:B------:R-:W-:Y:S02]  /*5b60*/  SEL R5, R29, R20, !P0 ;  /* 0x000000141d057207 */ /* 0x000fe40004000000 */
[----:B------:R-:W-:Y:S01]  /*5b70*/  SEL R3, R31, R36, !P3 ;  /* 0x000000241f037207 */ /* 0x000fe20005800000 */
[----:B------:R-:W-:Y:S01]  /*5b80*/  IMAD R4, R26, R7, RZ ;  /* 0x000000071a047224 */ /* 0x000fe200078e02ff */
[C---:B------:R-:W-:Y:S01]  /*5b90*/  ISETP.GE.AND P0, PT, R5.reuse, R2, PT ;  /* 0x000000020500720c */ /* 0x040fe20003f06270 */
[----:B------:R-:W-:Y:S03]  /*5ba0*/  IMAD.HI.U32 R6, R5, R22, RZ ;  /* 0x0000001605067227 */ /* 0x000fe600078e00ff */
[----:B------:R-:W-:Y:S01]  /*5bb0*/  ISETP.GE.OR P0, PT, R3, R4, P0 ;  /* 0x000000040300720c */ /* 0x000fe20000706670 */
[----:B------:R-:W-:Y:S01]  /*5bc0*/  IMAD.MOV R4, RZ, RZ, -R3 ;  /* 0x000000ffff047224 */ /* 0x000fe200078e0a03 */
[-C--:B------:R-:W-:Y:S03]  /*5bd0*/  SHF.R.U32.HI R6, RZ, R23.reuse, R6 ;  /* 0x00000017ff067219 */ /* 0x080fe60000011606 */
[----:B------:R-:W-:Y:S01]  /*5be0*/  IMAD R31, R28, R4, R31 ;  /* 0x000000041c1f7224 */ /* 0x000fe200078e021f */
[----:B------:R-:W-:Y:S05]  /*5bf0*/  SEL R15, R5, R6, !P2 ;  /* 0x00000006050f7207 */ /* 0x000fea0005000000 */
[----:B------:R-:W-:Y:S02]  /*5c00*/  IMAD.MOV R6, RZ, RZ, -R15 ;  /* 0x000000ffff067224 */ /* 0x000fe400078e0a0f */
[C---:B------:R-:W-:Y:S04]  /*5c10*/  @!P0 IMAD.HI.U32 R2, R3.reuse, R22, RZ ;  /* 0x0000001603028227 */ /* 0x040fe800078e00ff */
[----:B------:R-:W-:Y:S01]  /*5c20*/  IMAD R6, R26, R6, R5 ;  /* 0x000000061a067224 */ /* 0x000fe200078e0205 */
[----:B------:R-:W-:Y:S04]  /*5c30*/  @!P0 SHF.R.U32.HI R2, RZ, R23, R2 ;  /* 0x00000017ff028219 */ /* 0x000fe80000011602 */
[----:B------:R-:W-:Y:S02]  /*5c40*/  @!P0 SEL R0, R3, R2, !P2 ;  /* 0x0000000203008207 */ /* 0x000fe40005000000 */
[----:B------:R-:W-:Y:S02]  /*5c50*/  IADD3 R2, PT, PT, -R5, RZ, RZ ;  /* 0x000000ff05027210 */ /* 0x000fe40007ffe1ff */
[----:B------:R-:W-:Y:S01]  /*5c60*/  @!P0 IADD3 R8, PT, PT, R15, -R0, RZ ;  /* 0x800000000f088210 */ /* 0x000fe20007ffe0ff */
[----:B------:R-:W-:Y:S02]  /*5c70*/  @!P0 IMAD R0, R7, R6, R0 ;  /* 0x0000000607008224 */ /* 0x000fe400078e0200 */
[----:B------:R-:W-:Y:S02]  /*5c80*/  IMAD R29, R24, R2, R29 ;  /* 0x00000002181d7224 */ /* 0x000fe400078e021d */
[----:B------:R-:W-:Y:S02]  /*5c90*/  @!P0 IMAD R5, R8, R26, R3 ;  /* 0x0000001a08058224 */ /* 0x000fe400078e0203 */
[----:B------:R-:W-:Y:S04]  /*5ca0*/  @!P0 IMAD.MOV.U32 R3, RZ, RZ, R0 ;  /* 0x000000ffff038224 */ /* 0x000fe800078e0000 */
[----:B------:R-:W-:Y:S02]  /*5cb0*/  IMAD R31, R3, R28, R31 ;  /* 0x0000001c031f7224 */ /* 0x000fe400078e021f */
[----:B------:R-:W-:Y:S07]  /*5cc0*/  IMAD R29, R5, R24, R29 ;  /* 0x00000018051d7224 */ /* 0x000fee00078e021d */
.L_x_97:
[----:B------:R-:W-:Y:S01]  /*5cd0*/  @!P1 IMAD.HI.U32 R0, R31, R12, RZ ;  /* 0x0000000c1f009227 */ /* 0x000fe200078e00ff */
[----:B-1----:R-:W-:Y:S01]  /*5ce0*/  @!P1 ISETP.NE.AND P0, PT, R10, 0x1, PT ;  /* 0x000000010a00980c */ /* 0x002fe20003f05270 */
[----:B------:R-:W-:Y:S01]  /*5cf0*/  ULOP3.LUT UP0, URZ, UR44, 0x1b0, URZ, 0xc0, !UPT ;  /* 0x000001b02cff7892 */ /* 0x000fe2000f80c0ff */
[----:B------:R-:W-:Y:S01]  /*5d00*/  @!P1 ISETP.NE.AND P2, PT, R9, 0x1, PT ;  /* 0x000000010900980c */ /* 0x000fe20003f45270 */
[----:B------:R-:W-:Y:S01]  /*5d10*/  @!P1 IMAD.HI.U32 R3, R29, R11, RZ ;  /* 0x0000000b1d039227 */ /* 0x000fe200078e00ff */
[----:B------:R-:W-:Y:S02]  /*5d20*/  @!P1 SHF.R.U32.HI R0, RZ, R13, R0 ;  /* 0x0000000dff009219 */ /* 0x000fe40000011600 */
[----:B------:R-:W-:Y:S01]  /*5d30*/  @P4 SHF.R.U32.HI R75, RZ, 0x10, R17 ;  /* 0x00000010ff4b4819 */ /* 0x000fe20000011611 */
[----:B------:R-:W-:Y:S01]  /*5d40*/  VIADD R92, R92, 0x1 ;  /* 0x000000015c5c7836 */ /* 0x000fe20000000000 */
[----:B------:R-:W-:Y:S02]  /*5d50*/  @!P1 SHF.R.U32.HI R2, RZ, R14, R3 ;  /* 0x0000000eff029219 */ /* 0x000fe40000011603 */
[----:B------:R-:W-:Y:S02]  /*5d60*/  @!P1 SEL R3, R31, R0, !P2 ;  /* 0x000000001f039207 */ /* 0x000fe40005000000 */
[----:B------:R-:W-:Y:S05]  /*5d70*/  @!P1 SEL R2, R29, R2, !P0 ;  /* 0x000000021d029207 */ /* 0x000fea0004000000 */
[----:B------:R-:W-:Y:S02]  /*5d80*/  @!P1 IMAD.IADD R0, R2, 0x1, -R3 ;  /* 0x0000000102009824 */ /* 0x000fe400078e0a03 */
[----:B------:R-:W-:Y:S02]  /*5d90*/  @!P1 IMAD.IADD R2, R3, 0x1, -R2 ;  /* 0x0000000103029824 */ /* 0x000fe400078e0a02 */
[----:B------:R-:W-:Y:S02]  /*5da0*/  @!P1 IMAD R31, R0, R9, R31 ;  /* 0x00000009001f9224 */ /* 0x000fe400078e021f */
[----:B------:R-:W-:Y:S01]  /*5db0*/  @!P1 IMAD R29, R2, R10, R29 ;  /* 0x0000000a021d9224 */ /* 0x000fe200078e021d */
[----:B------:R-:W-:Y:S06]  /*5dc0*/  BRA.U !UP0, `(.L_x_98) ;  /* 0x00000001087c7547 */ /* 0x000fec000b800000 */
[----:B------:R-:W1:Y:S01]  /*5dd0*/  LDCU.64 UR8, c[0x4][0x80] ;  /* 0x01001000ff0877ac */ /* 0x000e620008000a00 */
[----:B------:R-:W-:Y:S01]  /*5de0*/  MOV R2, 0x0 ;  /* 0x0000000000027802 */ /* 0x000fe20000000f00 */
[----:B------:R-:W-:Y:S02]  /*5df0*/  HFMA2 R12, -RZ, RZ, 0, 5.9604644775390625e-08 ;  /* 0x00000001ff0c7431 */ /* 0x000fe400000001ff */
[----:B------:R-:W-:Y:S01]  /*5e00*/  IMAD.MOV.U32 R8, RZ, RZ, 0x70 ;  /* 0x00000070ff087424 */ /* 0x000fe200078e00ff */
[----:B------:R2:W3:Y:S01]  /*5e10*/  LDC.64 R14, c[0x4][R2] ;  /* 0x01000000020e7b82 */ /* 0x0004e20000000a00 */
[----:B------:R-:W4:Y:S01]  /*5e20*/  LDCU.64 UR6, c[0x4][0x88] ;  /* 0x01001100ff0677ac */ /* 0x000f220008000a00 */
[----:B------:R-:W-:Y:S01]  /*5e30*/  IMAD.MOV.U32 R13, RZ, RZ, RZ ;  /* 0x000000ffff0d7224 */ /* 0x000fe200078e00ff */
[----:B------:R-:W2:Y:S01]  /*5e40*/  LDCU.64 UR4, c[0x4][0x8] ;  /* 0x01000100ff0477ac */ /* 0x000ea20008000a00 */
[----:B-1----:R-:W-:Y:S01]  /*5e50*/  MOV R5, UR9 ;  /* 0x0000000900057c02 */ /* 0x002fe20008000f00 */
[----:B------:R-:W-:Y:S01]  /*5e60*/  IMAD.U32 R4, RZ, RZ, UR8 ;  /* 0x00000008ff047e24 */ /* 0x000fe2000f8e00ff */
[----:B----4-:R-:W-:Y:S01]  /*5e70*/  MOV R7, UR7 ;  /* 0x0000000700077c02 */ /* 0x010fe20008000f00 */
[----:B------:R-:W-:Y:S01]  /*5e80*/  IMAD.U32 R6, RZ, RZ, UR6 ;  /* 0x00000006ff067e24 */ /* 0x000fe2000f8e00ff */
[----:B--2---:R-:W-:Y:S01]  /*5e90*/  MOV R11, UR5 ;  /* 0x00000005000b7c02 */ /* 0x004fe20008000f00 */
[----:B------:R-:W-:Y:S02]  /*5ea0*/  IMAD.U32 R10, RZ, RZ, UR4 ;  /* 0x00000004ff0a7e24 */ /* 0x000fe4000f8e00ff */
[----:B------:R-:W-:Y:S07]  /*5eb0*/  LEPC R20, `(.L_x_99) ;  /* 0x000000001014794e */ /* 0x000fee0000000000 */
[----:B---3-5:R-:W-:Y:S05]  /*5ec0*/  CALL.ABS.NOINC R14 ;  /* 0x000000000e007343 */ /* 0x028fea0003c00000 */
.L_x_99:
[----:B------:R-:W1:Y:S01]  /*5ed0*/  LDCU.64 UR8, c[0x4][0x80] ;  /* 0x01001000ff0877ac */ /* 0x000e620008000a00 */
[----:B------:R-:W2:Y:S01]  /*5ee0*/  LDC.64 R2, c[0x4][R2] ;  /* 0x0100000002027b82 */ /* 0x000ea20000000a00 */
[----:B------:R-:W-:Y:S02]  /*5ef0*/  HFMA2 R12, -RZ, RZ, 0, 5.9604644775390625e-08 ;  /* 0x00000001ff0c7431 */ /* 0x000fe400000001ff */
[----:B------:R-:W-:Y:S02]  /*5f00*/  IMAD.MOV.U32 R8, RZ, RZ, 0x70 ;  /* 0x00000070ff087424 */ /* 0x000fe400078e00ff */
[----:B------:R-:W-:Y:S01]  /*5f10*/  IMAD.MOV.U32 R13, RZ, RZ, RZ ;  /* 0x000000ffff0d7224 */ /* 0x000fe200078e00ff */
[----:B------:R-:W3:Y:S01]  /*5f20*/  LDCU.64 UR6, c[0x4][0x88] ;  /* 0x01001100ff0677ac */ /* 0x000ee20008000a00 */
[----:B------:R-:W4:Y:S01]  /*5f30*/  LDCU.64 UR4, c[0x4][0x8] ;  /* 0x01000100ff0477ac */ /* 0x000f220008000a00 */
[----:B-1----:R-:W-:Y:S02]  /*5f40*/  MOV R4, UR8 ;  /* 0x0000000800047c02 */ /* 0x002fe40008000f00 */
[----:B------:R-:W-:Y:S02]  /*5f50*/  MOV R5, UR9 ;  /* 0x0000000900057c02 */ /* 0x000fe40008000f00 */
[----:B---3--:R-:W-:Y:S01]  /*5f60*/  MOV R7, UR7 ;  /* 0x0000000700077c02 */ /* 0x008fe20008000f00 */
[----:B------:R-:W-:Y:S01]  /*5f70*/  IMAD.U32 R6, RZ, RZ, UR6 ;  /* 0x00000006ff067e24 */ /* 0x000fe2000f8e00ff */
[----:B----4-:R-:W-:Y:S01]  /*5f80*/  MOV R11, UR5 ;  /* 0x00000005000b7c02 */ /* 0x010fe20008000f00 */
[----:B------:R-:W-:Y:S02]  /*5f90*/  IMAD.U32 R10, RZ, RZ, UR4 ;  /* 0x00000004ff0a7e24 */ /* 0x000fe4000f8e00ff */
[----:B------:R-:W-:Y:S07]  /*5fa0*/  LEPC R20, `(.L_x_98) ;  /* 0x000000001014794e */ /* 0x000fee0000000000 */
[----:B--2---:R-:W-:Y:S05]  /*5fb0*/  CALL.ABS.NOINC R2 ;  /* 0x0000000002007343 */ /* 0x004fea0003c00000 */
.L_x_98:
[----:B------:R-:W-:Y:S01]  /*5fc0*/  ISETP.NE.U32.AND P2, PT, R58, RZ, PT ;  /* 0x000000ff3a00720c */ /* 0x000fe20003f45070 */
[----:B------:R-:W-:Y:S01]  /*5fd0*/  UISETP.NE.AND UP1, UPT, UR45, URZ, UPT ;  /* 0x000000ff2d00728c */ /* 0x000fe2000bf25270 */
[----:B------:R-:W-:Y:S02]  /*5fe0*/  ISETP.NE.U32.AND P4, PT, R54, RZ, PT ;  /* 0x000000ff3600720c */ /* 0x000fe40003f85070 */
[----:B------:R-:W-:Y:S02]  /*5ff0*/  ISETP.NE.AND.EX P2, PT, R59, RZ, PT, P2 ;  /* 0x000000ff3b00720c */ /* 0x000fe40003f45320 */
[----:B------:R-:W-:Y:S02]  /*6000*/  PLOP3.LUT P1, PT, PT, PT, PT, 0x8, 0x80 ;  /* 0x000000000080781c */ /* 0x000fe40003f2e170 */
[----:B------:R-:W-:Y:S02]  /*6010*/  PLOP3.LUT P0, PT, PT, PT, UP1, 0x80, 0x8 ;  /* 0x000000000008781c */ /* 0x000fe40003f0f018 */
[----:B------:R-:W-:Y:S02]  /*6020*/  ISETP.NE.AND.EX P4, PT, R55, RZ, PT, P4 ;  /* 0x000000ff3700720c */ /* 0x000fe40003f85340 */
[----:B------:R-:W1:Y:S09]  /*6030*/  @UP1 LDCU.64 UR4, c[0x0][0x888] ;  /* 0x00011100ff0417ac */ /* 0x000e720008000a00 */
[----:B------:R-:W-:Y:S01]  /*6040*/  @P0 PLOP3.LUT P1, PT, P2, PT, PT, 0x80, 0x8 ;  /* 0x000000000008081c */ /* 0x000fe2000172f070 */
[----:B-1----:R-:W-:Y:S04]  /*6050*/  @UP1 UISETP.NE.U32.AND UP0, UPT, UR4, URZ, UPT ;  /* 0x000000ff0400128c */ /* 0x002fe8000bf05070 */
[----:B------:R-:W-:Y:S04]  /*6060*/  @UP1 UISETP.NE.AND.EX UP0, UPT, UR5, URZ, UPT, UP0 ;  /* 0x000000ff0500128c */ /* 0x000fe8000bf05300 */
[----:B------:R-:W-:Y:S01]  /*6070*/  @UP1 USEL UR4, URZ, 0xffffffff, UP0 ;  /* 0xffffffffff041887 */ /* 0x000fe20008000000 */
[----:B------:R-:W-:Y:S11]  /*6080*/  @!P2 BRA `(.L_x_100) ;  /* 0x00000000002ca947 */ /* 0x000ff60003800000 */
[----:B------:R-:W-:Y:S01]  /*6090*/  ISETP.NE.U32.AND P3, PT, R56, RZ, PT ;  /* 0x000000ff3800720c */ /* 0x000fe20003f65070 */
[----:B------:R-:W-:Y:S03]  /*60a0*/  IMAD.MOV.U32 R70, RZ, RZ, 0x1 ;  /* 0x00000001ff467424 */ /* 0x000fe600078e00ff */
[----:B------:R-:W-:Y:S11]  /*60b0*/  ISETP.NE.AND.EX P3, PT, R57, RZ, PT, P3 ;  /* 0x000000ff3900720c */ /* 0x000ff60003f65330 */
[----:B------:R-:W-:Y:S02]  /*60c0*/  @!UPT UIADD3 URZ, UPT, UPT, URZ, URZ, URZ ;  /* 0x000000fffffff290 */ /* 0x000fe4000fffe0ff */
[----:B------:R-:W1:Y:S01]  /*60d0*/  @P3 LDC.64 R2, c[0x0][0x888] ;  /* 0x00022200ff023b82 */ /* 0x000e620000000a00 */
[----:B------:R-:W-:Y:S04]  /*60e0*/  @P3 IMAD R0, R58, UR36, RZ ;  /* 0x000000243a003c24 */ /* 0x000fe8000f8e02ff */
[----:B-1----:R-:W-:Y:S04]  /*60f0*/  @P3 IMAD.WIDE R2, R0, 0x4, R2 ;  /* 0x0000000400023825 */ /* 0x002fe800078e0202 */
[----:B------:R-:W-:Y:S01]  /*6100*/  HFMA2 R0, -RZ, RZ, 0, 5.9604644775390625e-08 ;  /* 0x00000001ff007431 */ /* 0x000fe200000001ff */
[----:B-----5:R1:W5:Y:S04]  /*6110*/  @P3 LDG.E R35, desc[UR40][R2.64] ;  /* 0x0000002802233981 */ /* 0x020368000c1e1900 */
[----:B------:R-:W-:Y:S01]  /*6120*/  @!P3 PRMT R70, R0, 0x7610, R70 ;  /* 0x000076100046b816 */ /* 0x000fe20000000046 */
[----:B-1----:R-:W2:Y:S06]  /*6130*/  @!P3 LDC R35, c[0x0][0x880] ;  /* 0x00022000ff23bb82 */ /* 0x002eac0000000800 */
.L_x_100:
[----:B------:R-:W-:Y:S05]  /*6140*/  @!P4 BRA `(.L_x_101) ;  /* 0x000000000020c947 */ /* 0x000fea0003800000 */
[----:B------:R-:W-:Y:S04]  /*6150*/  ISETP.NE.U32.AND P3, PT, R52, RZ, PT ;  /* 0x000000ff3400720c */ /* 0x000fe80003f65070 */
[----:B------:R-:W-:Y:S11]  /*6160*/  ISETP.NE.AND.EX P3, PT, R53, RZ, PT, P3 ;  /* 0x000000ff3500720c */ /* 0x000ff60003f65330 */
[----:B------:R-:W-:Y:S02]  /*6170*/  @!UPT UIADD3 URZ, UPT, UPT, URZ, URZ, URZ ;  /* 0x000000fffffff290 */ /* 0x000fe4000fffe0ff */
[----:B------:R-:W1:Y:S01]  /*6180*/  @P3 LDC.64 R2, c[0x0][0x8a8] ;  /* 0x00022a00ff023b82 */ /* 0x000e620000000a00 */
[----:B------:R-:W-:Y:S04]  /*6190*/  @P3 IMAD R0, R54, UR36, RZ ;  /* 0x0000002436003c24 */ /* 0x000fe8000f8e02ff */
[----:B-1----:R-:W-:Y:S05]  /*61a0*/  @P3 IMAD.WIDE R2, R0, 0x4, R2 ;  /* 0x0000000400023825 */ /* 0x002fea00078e0202 */
[----:B-----5:R1:W5:Y:S02]  /*61b0*/  @P3 LDG.E R32, desc[UR40][R2.64] ;  /* 0x0000002802203981 */ /* 0x020364000c1e1900 */
[----:B-1----:R-:W3:Y:S02]  /*61c0*/  @!P3 LDC R32, c[0x0][0x8a0] ;  /* 0x00022800ff20bb82 */ /* 0x002ee40000000800 */
.L_x_101:
[----:B--2--5:R-:W-:Y:S01]  /*61d0*/  @P0 FSETP.NEU.AND P4, PT, R35, RZ, PT ;  /* 0x000000ff2300020b */ /* 0x024fe20003f8d000 */
[----:B------:R-:W-:Y:S01]  /*61e0*/  IMAD.U32 R0, RZ, RZ, UR4 ;  /* 0x00000004ff007e24 */ /* 0x000fe2000f8e00ff */
[----:B------:R-:W-:Y:S01]  /*61f0*/  @P0 LOP3.LUT P3, RZ, R70, 0xff, RZ, 0xc0, !PT ;  /* 0x000000ff46ff0812 */ /* 0x000fe2000786c0ff */
[C---:B------:R-:W-:Y:S01]  /*6200*/  IMAD.SHL.U32 R91, R81.reuse, 0x1000, RZ ;  /* 0x00001000515b7824 */ /* 0x040fe200078e00ff */
[----:B------:R-:W-:Y:S01]  /*6210*/  @P0 SEL R7, RZ, 0xffffffff, P4 ;  /* 0xffffffffff070807 */ /* 0x000fe20002000000 */
[----:B------:R-:W-:Y:S01]  /*6220*/  BSSY B1, `(.L_x_102) ;  /* 0x000002d000017945 */ /* 0x000fe20003800000 */
[----:B------:R-:W-:Y:S01]  /*6230*/  LEA R3, R81, UR42, 0x3 ;  /* 0x0000002a51037c11 */ /* 0x000fe2000f8e18ff */
[----:B------:R-:W-:Y:S01]  /*6240*/  IMAD R16, R30, 0x10, R33 ;  /* 0x000000101e107824 */ /* 0x000fe200078e0221 */
[----:B------:R-:W-:Y:S02]  /*6250*/  @P1 SEL R7, R0, R7, !P3 ;  /* 0x0000000700071207 */ /* 0x000fe40005800000 */
[----:B------:R-:W-:Y:S02]  /*6260*/  CS2R R50, SRZ ;  /* 0x0000000000327805 */ /* 0x000fe4000001ff00 */
[----:B------:R-:W-:Y:S02]  /*6270*/  LOP3.LUT R0, R84, 0x1, RZ, 0x3c, !PT ;  /* 0x0000000154007812 */ /* 0x000fe400078e3cff */
[----:B------:R-:W-:Y:S02]  /*6280*/  CS2R R48, SRZ ;  /* 0x0000000000307805 */ /* 0x000fe4000001ff00 */
[----:B------:R-:W-:Y:S02]  /*6290*/  @P0 LOP3.LUT R7, R7, 0x1, RZ, 0xc0, !PT ;  /* 0x0000000107070812 */ /* 0x000fe400078ec0ff */
[----:B------:R-:W-:Y:S02]  /*62a0*/  CS2R R42, SRZ ;  /* 0x00000000002a7805 */ /* 0x000fe4000001ff00 */
[----:B------:R-:W-:Y:S02]  /*62b0*/  LEA R76, R30, UR42, 0x3 ;  /* 0x0000002a1e4c7c11 */ /* 0x000fe4000f8e18ff */
[----:B------:R-:W-:Y:S02]  /*62c0*/  CS2R R40, SRZ ;  /* 0x0000000000287805 */ /* 0x000fe4000001ff00 */
[----:B------:R-:W-:Y:S02]  /*62d0*/  ISETP.NE.U32.OR P5, PT, R7, 0x1, !P0 ;  /* 0x000000010700780c */ /* 0x000fe400047a5470 */
[----:B------:R-:W-:Y:S02]  /*62e0*/  SHF.L.U32 R5, R83, 0x1f, RZ ;  /* 0x0000001f53057819 */ /* 0x000fe400000006ff */
[----:B------:R-:W-:Y:S02]  /*62f0*/  IADD3 R90, PT, PT, R91, UR42, R86 ;  /* 0x0000002a5b5a7c10 */ /* 0x000fe4000fffe056 */
[----:B------:R-:W-:Y:S02]  /*6300*/  PLOP3.LUT P4, PT, PT, PT, PT, 0x8, 0x80 ;  /* 0x000000000080781c */ /* 0x000fe40003f8e170 */
[----:B------:R-:W-:Y:S01]  /*6310*/  P2R R93, PR, RZ, 0x20 ;  /* 0x00000020ff5d7803 */ /* 0x000fe20000000000 */
[----:B------:R-:W-:Y:S04]  /*6320*/  IMAD.IADD R89, R85, 0x1, R90 ;  /* 0x0000000155597824 */ /* 0x000fe800078e025a */
[----:B------:R-:W-:Y:S04]  /*6330*/  @P5 SHF.L.U32 R2, R0, 0x1f, RZ ;  /* 0x0000001f00025819 */ /* 0x000fe800000006ff */
[----:B------:R-:W1:Y:S01]  /*6340*/  @P5 SYNCS.PHASECHK.TRANS64.TRYWAIT P0, [R3+URZ+0x560], R2 ;  /* 0x00056002030055a7 */ /* 0x000e6200080011ff */
[----:B------:R2:W4:Y:S01]  /*6350*/  SYNCS.PHASECHK.TRANS64.TRYWAIT P3, [R76+URZ+0x5b0], R5 ;  /* 0x0005b0054c0075a7 */ /* 0x00052200080611ff */
[----:B-1----:R-:W-:Y:S01]  /*6360*/  @P5 PLOP3.LUT P4, PT, P0, PT, PT, 0x8, 0x80 ;  /* 0x000000000080581c */ /* 0x002fe2000078e170 */
[----:B------:R-:W-:Y:S01]  /*6370*/  @!UPT UIADD3 URZ, UPT, UPT, URZ, URZ, URZ ;  /* 0x000000fffffff290 */ /* 0x000fe2000fffe0ff */
[----:B--2-4-:R-:W-:Y:S11]  /*6380*/  @!P5 BRA `(.L_x_103) ;  /* 0x000000000058d947 */ /* 0x014ff60003800000 */
[----:B------:R-:W-:Y:S01]  /*6390*/  ISETP.NE.U32.AND P0, PT, RZ, UR38, PT ;  /* 0x00000026ff007c0c */ /* 0x000fe2000bf05070 */
[----:B------:R-:W-:Y:S01]  /*63a0*/  BSSY B0, `(.L_x_104) ;  /* 0x0000012000007945 */ /* 0x000fe20003800000 */
[----:B------:R-:W-:Y:S02]  /*63b0*/  FSETP.NEU.AND P1, PT, R35, RZ, PT ;  /* 0x000000ff2300720b */ /* 0x000fe40003f2d000 */
[----:B------:R-:W-:Y:S02]  /*63c0*/  CS2R R42, SRZ ;  /* 0x00000000002a7805 */ /* 0x000fe4000001ff00 */
[----:B------:R-:W-:Y:S02]  /*63d0*/  ISETP.NE.AND.EX P0, PT, RZ, UR39, PT, P0 ;  /* 0x00000027ff007c0c */ /* 0x000fe4000bf05300 */
[----:B------:R-:W-:Y:S02]  /*63e0*/  CS2R R40, SRZ ;  /* 0x0000000000287805 */ /* 0x000fe4000001ff00 */
[----:B------:R-:W-:Y:S01]  /*63f0*/  SEL R2, RZ, 0xffffffff, P1 ;  /* 0xffffffffff027807 */ /* 0x000fe20000800000 */
[----:B------:R-:W-:Y:S01]  /*6400*/  IMAD.MOV.U32 R51, RZ, RZ, RZ ;  /* 0x000000ffff337224 */ /* 0x000fe200078e00ff */
[----:B------:R-:W-:Y:S02]  /*6410*/  LOP3.LUT P1, RZ, R70, 0xff, RZ, 0xc0, !PT ;  /* 0x000000ff46ff7812 */ /* 0x000fe4000782c0ff */
[----:B------:R-:W-:Y:S02]  /*6420*/  CS2R R48, SRZ ;  /* 0x0000000000307805 */ /* 0x000fe4000001ff00 */
[----:B------:R-:W-:Y:S04]  /*6430*/  SEL R7, RZ, 0xffffffff, P0 ;  /* 0xffffffffff077807 */ /* 0x000fe80000000000 */
[----:B------:R-:W-:Y:S04]  /*6440*/  @P2 SEL R2, R7, R2, !P1 ;  /* 0x0000000207022207 */ /* 0x000fe80004800000 */
[----:B------:R-:W-:Y:S04]  /*6450*/  LOP3.LUT R2, R2, 0x1, RZ, 0xc0, !PT ;  /* 0x0000000102027812 */ /* 0x000fe800078ec0ff */
[----:B------:R-:W-:Y:S01]  /*6460*/  ISETP.NE.U32.AND P0, PT, R2, 0x1, PT ;  /* 0x000000010200780c */ /* 0x000fe20003f05070 */
[----:B------:R-:W-:Y:S01]  /*6470*/  @!UPT UIADD3 URZ, UPT, UPT, URZ, URZ, URZ ;  /* 0x000000fffffff290 */ /* 0x000fe2000fffe0ff */
[----:B------:R-:W-:Y:S11]  /*6480*/  @!P4 BRA `(.L_x_105) ;  /* 0x00000000000cc947 */ /* 0x000ff60003800000 */
[----:B------:R-:W-:Y:S04]  /*6490*/  SHF.L.U32 R0, R0, 0x1f, RZ ;  /* 0x0000001f00007819 */ /* 0x000fe800000006ff */
[----:B------:R-:W1:Y:S02]  /*64a0*/  SYNCS.PHASECHK.TRANS64.TRYWAIT P1, [R3+URZ+0x560], R0 ;  /* 0x00056000030075a7 */ /* 0x000e6400080211ff */
[----:B-1----:R-:W-:Y:S05]  /*64b0*/  @!P1 BRA `(.L_x_106) ;  /* 0x0000001000f89947 */ /* 0x002fea0003800000 */
.L_x_105:
[----:B------:R-:W-:Y:S05]  /*64c0*/  BSYNC B0 ;  /* 0x0000000000007941 */ /* 0x000fea0003800000 */
.L_x_104:
[----:B------:R2:W4:Y:S04]  /*64d0*/  @P0 LDS.128 R40, [R90+0x800] ;  /* 0x000800005a280984 */ /* 0x0005280000000c00 */
[----:B------:R2:W1:Y:S02]  /*64e0*/  @P0 LDS.128 R48, [R89+0x810] ;  /* 0x0008100059300984 */ /* 0x0004640000000c00 */
.L_x_103:
[----:B------:R-:W-:Y:S05]  /*64f0*/  BSYNC B1 ;  /* 0x0000000000017941 */ /* 0x000fea0003800000 */
.L_x_102:
[----:B-1----:R-:W-:Y:S04]  /*6500*/  SHF.R.U32.HI R3, RZ, 0x15, R16 ;  /* 0x00000015ff037819 */ /* 0x002fe80000011610 */
[----:B------:R-:W-:Y:S01]  /*6510*/  LOP3.LUT P0, RZ, R3, 0x3, R74, 0x48, !PT ;  /* 0x0000000303ff7812 */ /* 0x000fe2000780484a */
[----:B------:R-:W-:Y:S01]  /*6520*/  @!UPT UIADD3 URZ, UPT, UPT, URZ, URZ, URZ ;  /* 0x000000fffffff290 */ /* 0x000fe2000fffe0ff */
[----:B------:R-:W-:Y:S11]  /*6530*/  @P3 BRA `(.L_x_107) ;  /* 0x0000000000083947 */ /* 0x000ff60003800000 */
[----:B------:R-:W1:Y:S02]  /*6540*/  SYNCS.PHASECHK.TRANS64.TRYWAIT P1, [R76+URZ+0x5b0], R5 ;  /* 0x0005b0054c0075a7 */ /* 0x000e6400080211ff */
[----:B-1----:R-:W-:Y:S05]  /*6550*/  @!P1 BRA `(.L_x_108) ;  /* 0x0000001000e49947 */ /* 0x002fea0003800000 */
.L_x_107:
[----:B------:R-:W-:Y:S05]  /*6560*/  @!P0 BRA `(.L_x_109) ;  /* 0x0000000000408947 */ /* 0x000fea0003800000 */
[----:B------:R-:W1:Y:S01]  /*6570*/  LDCU.64 UR8, c[0x4][0x70] ;  /* 0x01000e00ff0877ac */ /* 0x000e620008000a00 */
[----:B------:R-:W-:Y:S01]  /*6580*/  MOV R3, 0x0 ;  /* 0x0000000000037802 */ /* 0x000fe20000000f00 */
[----:B------:R-:W-:Y:S02]  /*6590*/  HFMA2 R12, -RZ, RZ, 0, 5.9604644775390625e-08 ;  /* 0x00000001ff0c7431 */ /* 0x000fe400000001ff */
[----:B------:R-:W-:Y:S02]  /*65a0*/  IMAD.MOV.U32 R8, RZ, RZ, 0x192 ;  /* 0x00000192ff087424 */ /* 0x000fe400078e00ff */
[----:B------:R-:W-:Y:S01]  /*65b0*/  IMAD.MOV.U32 R13, RZ, RZ, RZ ;  /* 0x000000ffff0d7224 */ /* 0x000fe200078e00ff */
[----:B------:R-:W5:Y:S01]  /*65c0*/  LDCU.64 UR6, c[0x4][0x78] ;  /* 0x01000f00ff0677ac */ /* 0x000f620008000a00 */
[----:B------:R-:W2:Y:S01]  /*65d0*/  LDC.64 R2, c[0x4][R3] ;  /* 0x0100000003027b82 */ /* 0x000ea20000000a00 */
[----:B------:R-:W3:Y:S01]  /*65e0*/  LDCU.64 UR4, c[0x4][0x10] ;  /* 0x01000200ff0477ac */ /* 0x000ee20008000a00 */
[----:B-1----:R-:W-:Y:S01]  /*65f0*/  MOV R5, UR9 ;  /* 0x0000000900057c02 */ /* 0x002fe20008000f00 */
[----:B------:R-:W-:Y:S01]  /*6600*/  IMAD.U32 R4, RZ, RZ, UR8 ;  /* 0x00000008ff047e24 */ /* 0x000fe2000f8e00ff */
[----:B-----5:R-:W-:Y:S01]  /*6610*/  MOV R7, UR7 ;  /* 0x0000000700077c02 */ /* 0x020fe20008000f00 */
[----:B------:R-:W-:Y:S01]  /*6620*/  IMAD.U32 R6, RZ, RZ, UR6 ;  /* 0x00000006ff067e24 */ /* 0x000fe2000f8e00ff */
[----:B---3--:R-:W-:Y:S01]  /*6630*/  MOV R11, UR5 ;  /* 0x00000005000b7c02 */ /* 0x008fe20008000f00 */
[----:B------:R-:W-:Y:S02]  /*6640*/  IMAD.U32 R10, RZ, RZ, UR4 ;  /* 0x00000004ff0a7e24 */ /* 0x000fe4000f8e00ff */
[----:B------:R-:W-:Y:S07]  /*6650*/  LEPC R20, `(.L_x_109) ;  /* 0x000000001014794e */ /* 0x000fee0000000000 */
[----:B--2-4-:R-:W-:Y:S05]  /*6660*/  CALL.ABS.NOINC R2 ;  /* 0x0000000002007343 */ /* 0x014fea0003c00000 */
.L_x_109:
[----:B------:R-:W-:Y:S01]  /*6670*/  ISETP.NE.AND P0, PT, R87, RZ, PT ;  /* 0x000000ff5700720c */ /* 0x000fe20003f05270 */
[----:B------:R-:W-:Y:S05]  /*6680*/  WARPSYNC.ALL ;  /* 0x0000000000007948 */ /* 0x000fea0003800000 */
[----:B------:R-:W-:Y:S01]  /*6690*/  R2UR UR4, R16 ;  /* 0x00000000100472ca */ /* 0x000fe200000e0000 */
[----:B------:R-:W-:Y:S01]  /*66a0*/  BSSY.RECONVERGENT B0, `(.L_x_110) ;  /* 0x0000053000007945 */ /* 0x000fe20003800200 */
[C---:B----4-:R-:W-:Y:S02]  /*66b0*/  SHF.L.U32 R20, R40.reuse, 0x10, RZ ;  /* 0x0000001028147819 */ /* 0x050fe400000006ff */
[----:B------:R-:W-:Y:S02]  /*66c0*/  LOP3.LUT R34, R40, 0xffff0000, RZ, 0xc0, !PT ;  /* 0xffff000028227812 */ /* 0x000fe400078ec0ff */
[C---:B------:R-:W-:Y:S02]  /*66d0*/  SHF.L.U32 R21, R41.reuse, 0x10, RZ ;  /* 0x0000001029157819 */ /* 0x040fe400000006ff */
[----:B------:R-:W-:Y:S02]  /*66e0*/  LOP3.LUT R36, R41, 0xffff0000, RZ, 0xc0, !PT ;  /* 0xffff000029247812 */ /* 0x000fe400078ec0ff */
[C---:B------:R-:W-:Y:S02]  /*66f0*/  SHF.L.U32 R37, R42.reuse, 0x10, RZ ;  /* 0x000000102a257819 */ /* 0x040fe400000006ff */
[----:B------:R-:W-:Y:S01]  /*6700*/  LOP3.LUT R38, R42, 0xffff0000, RZ, 0xc0, !PT ;  /* 0xffff00002a267812 */ /* 0x000fe200078ec0ff */
[----:B------:R-:W3:Y:S01]  /*6710*/  LDTM.x16 R4, tmem[UR4] ;  /* 0x00000004000479ee */ /* 0x000ee20008240000 */
[C---:B------:R-:W-:Y:S01]  /*6720*/  SHF.L.U32 R39, R43.reuse, 0x10, RZ ;  /* 0x000000102b277819 */ /* 0x040fe200000006ff */
[----:B------:R-:W-:Y:S01]  /*6730*/  NOP ;  /* 0x0000000000007918 */ /* 0x000fe20000000000 */
[----:B------:R-:W-:Y:S02]  /*6740*/  LOP3.LUT R40, R43, 0xffff0000, RZ, 0xc0, !PT ;  /* 0xffff00002b287812 */ /* 0x000fe400078ec0ff */
[C---:B------:R-:W-:Y:S02]  /*6750*/  SHF.L.U32 R41, R48.reuse, 0x10, RZ ;  /* 0x0000001030297819 */ /* 0x040fe400000006ff */
[----:B------:R-:W-:Y:S02]  /*6760*/  LOP3.LUT R43, R48, 0xffff0000, RZ, 0xc0, !PT ;  /* 0xffff0000302b7812 */ /* 0x000fe400078ec0ff */
[----:B------:R-:W-:Y:S02]  /*6770*/  IADD3 R79, PT, PT, R76, 0x5d0, RZ ;  /* 0x000005d04c4f7810 */ /* 0x000fe40007ffe0ff */
[C---:B------:R-:W-:Y:S02]  /*6780*/  SHF.L.U32 R42, R49.reuse, 0x10, RZ ;  /* 0x00000010312a7819 */ /* 0x040fe400000006ff */
[----:B------:R-:W-:Y:S02]  /*6790*/  LOP3.LUT R44, R49, 0xffff0000, RZ, 0xc0, !PT ;  /* 0xffff0000312c7812 */ /* 0x000fe400078ec0ff */
[C---:B------:R-:W-:Y:S02]  /*67a0*/  SHF.L.U32 R45, R50.reuse, 0x10, RZ ;  /* 0x00000010322d7819 */ /* 0x040fe400000006ff */
[----:B------:R-:W-:Y:S02]  /*67b0*/  LOP3.LUT R46, R50, 0xffff0000, RZ, 0xc0, !PT ;  /* 0xffff0000322e7812 */ /* 0x000fe400078ec0ff */
[C---:B------:R-:W-:Y:S02]  /*67c0*/  SHF.L.U32 R47, R51.reuse, 0x10, RZ ;  /* 0x00000010332f7819 */ /* 0x040fe400000006ff */
[----:B------:R-:W-:Y:S01]  /*67d0*/  LOP3.LUT R48, R51, 0xffff0000, RZ, 0xc0, !PT ;  /* 0xffff000033307812 */ /* 0x000fe200078ec0ff */
[C---:B---3--:R-:W-:Y:S01]  /*67e0*/  FMUL R4, R32.reuse, R4 ;  /* 0x0000000420047220 */ /* 0x048fe20000400000 */
[C---:B------:R-:W-:Y:S01]  /*67f0*/  FMUL R5, R32.reuse, R5 ;  /* 0x0000000520057220 */ /* 0x040fe20000400000 */
[C---:B------:R-:W-:Y:S01]  /*6800*/  FMUL R6, R32.reuse, R6 ;  /* 0x0000000620067220 */ /* 0x040fe20000400000 */
[C---:B------:R-:W-:Y:S01]  /*6810*/  FMUL R7, R32.reuse, R7 ;  /* 0x0000000720077220 */ /* 0x040fe20000400000 */
[C---:B------:R-:W-:Y:S01]  /*6820*/  FFMA R4, R35.reuse, R20, R4 ;  /* 0x0000001423047223 */ /* 0x040fe20000000004 */
        /* <DEDUP_REMOVED lines=17> */
[C---:B------:R-:W-:Y:S01]  /*6940*/  FMUL R13, R32.reuse, R17 ;  /* 0x00000011200d7220 */ /* 0x040fe20000400000 */
[C---:B------:R-:W-:Y:S01]  /*6950*/  FFMA R2, R35.reuse, R43, R2 ;  /* 0x0000002b23027223 */ /* 0x040fe20000000002 */
[C---:B------:R-:W-:Y:S01]  /*6960*/  FFMA R3, R35.reuse, R42, R3 ;  /* 0x0000002a23037223 */ /* 0x040fe20000000003 */
[C---:B------:R-:W-:Y:S01]  /*6970*/  FMUL R14, R32.reuse, R18 ;  /* 0x00000012200e7220 */ /* 0x040fe20000400000 */
[----:B------:R-:W-:Y:S01]  /*6980*/  FFMA R15, R35, R44, R15 ;  /* 0x0000002c230f7223 */ /* 0x000fe2000000000f */
[----:B------:R-:W-:Y:S01]  /*6990*/  FMUL R19, R32, R19 ;  /* 0x0000001320137220 */ /* 0x000fe20000400000 */
[----:B------:R-:W-:Y:S01]  /*69a0*/  F2FP.BF16.F32.PACK_AB R64, R5, R4 ;  /* 0x000000040540723e */ /* 0x000fe200000010ff */
[----:B------:R-:W-:Y:S01]  /*69b0*/  FFMA R12, R35, R45, R12 ;  /* 0x0000002d230c7223 */ /* 0x000fe2000000000c */
[----:B------:R-:W-:Y:S01]  /*69c0*/  F2FP.BF16.F32.PACK_AB R65, R7, R6 ;  /* 0x000000060741723e */ /* 0x000fe200000010ff */
[----:B------:R-:W-:Y:S01]  /*69d0*/  FFMA R13, R35, R46, R13 ;  /* 0x0000002e230d7223 */ /* 0x000fe2000000000d */
[----:B------:R-:W-:Y:S01]  /*69e0*/  F2FP.BF16.F32.PACK_AB R66, R9, R8 ;  /* 0x000000080942723e */ /* 0x000fe200000010ff */
[----:B------:R-:W-:Y:S01]  /*69f0*/  FFMA R14, R35, R47, R14 ;  /* 0x0000002f230e7223 */ /* 0x000fe2000000000e */
[----:B------:R-:W-:Y:S01]  /*6a00*/  F2FP.BF16.F32.PACK_AB R67, R11, R10 ;  /* 0x0000000a0b43723e */ /* 0x000fe200000010ff */
[----:B------:R-:W-:Y:S01]  /*6a10*/  FFMA R19, R35, R48, R19 ;  /* 0x0000003023137223 */ /* 0x000fe20000000013 */
[----:B------:R-:W-:Y:S02]  /*6a20*/  LOP3.LUT R17, R79, 0xfefffff8, RZ, 0xc0, !PT ;  /* 0xfefffff84f117812 */ /* 0x000fe400078ec0ff */
[----:B------:R-:W-:Y:S02]  /*6a30*/  F2FP.BF16.F32.PACK_AB R76, R2, R0 ;  /* 0x00000000024c723e */ /* 0x000fe400000010ff */
[----:B------:R1:W-:Y:S01]  /*6a40*/  SYNCS.ARRIVE.TRANS64.RED.A1T0 RZ, [R17+URZ], RZ ;  /* 0x000000ff11ff79a7 */ /* 0x0003e200081004ff */
[----:B------:R1:W-:Y:S01]  /*6a50*/  STS.128 [R90+0x800], R64 ;  /* 0x000800405a007388 */ /* 0x0003e20000000c00 */
[----:B------:R-:W-:Y:S02]  /*6a60*/  F2FP.BF16.F32.PACK_AB R77, R15, R3 ;  /* 0x000000030f4d723e */ /* 0x000fe400000010ff */
[----:B------:R-:W-:Y:S02]  /*6a70*/  F2FP.BF16.F32.PACK_AB R78, R13, R12 ;  /* 0x0000000c0d4e723e */ /* 0x000fe400000010ff */
[----:B------:R-:W-:Y:S05]  /*6a80*/  F2FP.BF16.F32.PACK_AB R79, R19, R14 ;  /* 0x0000000e134f723e */ /* 0x000fea00000010ff */
[----:B------:R1:W-:Y:S01]  /*6a90*/  STS.128 [R89+0x810], R76 ;  /* 0x0008104c59007388 */ /* 0x0003e20000000c00 */
[----:B------:R-:W-:Y:S01]  /*6aa0*/  @!PT LDS RZ, [RZ] ;  /* 0x00000000fffff984 */ /* 0x000fe20000000800 */
[----:B------:R-:W-:Y:S01]  /*6ab0*/  @!PT LDS RZ, [RZ] ;  /* 0x00000000fffff984 */ /* 0x000fe20000000800 */
[----:B------:R-:W-:Y:S01]  /*6ac0*/  @!PT LDS RZ, [RZ] ;  /* 0x00000000fffff984 */ /* 0x000fe20000000800 */
[----:B------:R-:W-:Y:S01]  /*6ad0*/  @!PT LDS RZ, [RZ] ;  /* 0x00000000fffff984 */ /* 0x000fe20000000800 */
[----:B------:R3:W-:Y:S07]  /*6ae0*/  MEMBAR.ALL.CTA ;  /* 0x0000000000007992 */ /* 0x0007ee0000008000 */
[----:B---3--:R-:W3:Y:S02]  /*6af0*/  FENCE.VIEW.ASYNC.S ;  /* 0x00000000000073c6 */ /* 0x008ee40000000000 */
[----:B---3--:R-:W-:Y:S06]  /*6b00*/  BAR.SYNC.DEFER_BLOCKING 0x1, 0x80 ;  /* 0x0042000000007b1d */ /* 0x008fec0000010000 */
[----:B------:R-:W-:Y:S05]  /*6b10*/  @P0 BRA `(.L_x_111) ;  /* 0x00000000002c0947 */ /* 0x000fea0003800000 */
[----:B------:R-:W-:Y:S01]  /*6b20*/  R2UR UR12, R69 ;  /* 0x00000000450c72ca */ /* 0x000fe200000e0000 */
[----:B------:R-:W-:Y:S01]  /*6b30*/  UIADD3 UR10, UP0, UPT, UR46, 0x680, URZ ;  /* 0x000006802e0a7890 */ /* 0x000fe2000ff1e0ff */
[----:B------:R-:W-:Y:S01]  /*6b40*/  R2UR UR9, R63 ;  /* 0x000000003f0972ca */ /* 0x000fe200000e0000 */
[----:B------:R-:W-:Y:S01]  /*6b50*/  UMOV UR7, UR36 ;  /* 0x0000002400077c82 */ /* 0x000fe20008000000 */
[----:B------:R-:W-:Y:S01]  /*6b60*/  R2UR UR8, R91 ;  /* 0x000000005b0872ca */ /* 0x000fe200000e0000 */
[----:B------:R-:W-:Y:S08]  /*6b70*/  UIADD3.X UR11, UPT, UPT, URZ, UR47, URZ, UP0, !UPT ;  /* 0x0000002fff0b7290 */ /* 0x000ff000087fe4ff */
[----:B------:R-:W-:Y:S02]  /*6b80*/  USHF.L.U32 UR5, UR12, 0x5, URZ ;  /* 0x000000050c057899 */ /* 0x000fe400080006ff */
[----:B------:R-:W-:Y:S02]  /*6b90*/  USHF.L.U32 UR6, UR9, 0x6, URZ ;  /* 0x0000000609067899 */ /* 0x000fe400080006ff */
[----:B------:R-:W-:Y:S09]  /*6ba0*/  UIADD3 UR4, UPT, UPT, UR42, 0x800, UR8 ;  /* 0x000008002a047890 */ /* 0x000ff2000fffe008 */
[----:B------:R3:W-:Y:S02]  /*6bb0*/  UTMASTG.3D [UR4], [UR10] ;  /* 0x000000040a0073b5 */ /* 0x0007e40008010000 */
[----:B---3--:R0:W-:Y:S02]  /*6bc0*/  UTMACMDFLUSH ;  /* 0x00000000000079b7 */ /* 0x0081e40000000000 */
.L_x_111:
[----:B------:R-:W-:Y:S05]  /*6bd0*/  BSYNC.RECONVERGENT B0 ;  /* 0x0000000000007941 */ /* 0x000fea0003800200 */
.L_x_110:
[----:B------:R-:W-:Y:S04]  /*6be0*/  BSSY.RECONVERGENT B0, `(.L_x_112) ;  /* 0x0000003000007945 */ /* 0x000fe80003800200 */
[----:B------:R-:W-:Y:S05]  /*6bf0*/  @P0 BRA `(.L_x_113) ;  /* 0x0000000000040947 */ /* 0x000fea0003800000 */
[----:B------:R-:W-:Y:S04]  /*6c00*/  DEPBAR.LE SB0, 0x0 ;  /* 0x000080000000791a */ /* 0x000fe80000000000 */
.L_x_113:
[----:B------:R-:W-:Y:S05]  /*6c10*/  BSYNC.RECONVERGENT B0 ;  /* 0x0000000000007941 */ /* 0x000fea0003800200 */
.L_x_112:
[----:B------:R-:W-:Y:S01]  /*6c20*/  BAR.SYNC.DEFER_BLOCKING 0x1, 0x80 ;  /* 0x0042000000007b1d */ /* 0x000fe20000010000 */
[----:B------:R-:W-:Y:S01]  /*6c30*/  UIADD3 UR43, UPT, UPT, UR43, 0x1, URZ ;  /* 0x000000012b2b7890 */ /* 0x000fe2000fffe0ff */
[----:B------:R-:W-:Y:S02]  /*6c40*/  IADD3 R0, PT, PT, R30, 0x1, RZ ;  /* 0x000000011e007810 */ /* 0x000fe40007ffe0ff */
[----:B------:R-:W-:Y:S01]  /*6c50*/  IADD3 R81, PT, PT, R81, 0x1, RZ ;  /* 0x0000000151517810 */ /* 0x000fe20007ffe0ff */
[----:B------:R-:W-:Y:S09]  /*6c60*/  UISETP.NE.AND UP0, UPT, UR43, URZ, UPT ;  /* 0x000000ff2b00728c */ /* 0x000ff2000bf05270 */
[----:B------:R-:W-:Y:S05]  /*6c70*/  BRA.U !UP0, `(.L_x_114) ;  /* 0x0000000108287547 */ /* 0x000fea000b800000 */
[----:B------:R-:W-:Y:S01]  /*6c80*/  ISETP.NE.AND P0, PT, R93, RZ, PT ;  /* 0x000000ff5d00720c */ /* 0x000fe20003f05270 */
[----:B------:R-:W-:Y:S11]  /*6c90*/  IMAD.U32 R2, RZ, RZ, UR37 ;  /* 0x00000025ff027e24 */ /* 0x000ff6000f8e00ff */
[----:B------:R-:W-:Y:S01]  /*6ca0*/  @!UPT UIADD3 URZ, UPT, UPT, URZ, URZ, URZ ;  /* 0x000000fffffff290 */ /* 0x000fe2000fffe0ff */
[C---:B------:R-:W-:Y:S01]  /*6cb0*/  @P0 LEA R3, R80.reuse, UR42, 0x3 ;  /* 0x0000002a50030c11 */ /* 0x040fe2000f8e18ff */
[----:B------:R-:W-:Y:S04]  /*6cc0*/  VIADD R80, R80, 0x1 ;  /* 0x0000000150507836 */ /* 0x000fe80000000000 */
[----:B------:R-:W-:Y:S05]  /*6cd0*/  @P0 VIADD R3, R3, 0x570 ;  /* 0x0000057003030836 */ /* 0x000fea0000000000 */
[----:B------:R-:W-:Y:S04]  /*6ce0*/  @P0 PRMT R2, R2, 0x654, R3 ;  /* 0x0000065402020816 */ /* 0x000fe80000000003 */
[----:B------:R3:W-:Y:S01]  /*6cf0*/  @P0 SYNCS.ARRIVE.TRANS64.RED.A1T0 RZ, [R2+URZ], RZ ;  /* 0x000000ff02ff09a7 */ /* 0x0007e200081004ff */
[C---:B------:R-:W-:Y:S04]  /*6d00*/  ISETP.NE.AND P0, PT, R80.reuse, 0x2, PT ;  /* 0x000000025000780c */ /* 0x040fe80003f05270 */
[----:B------:R-:W-:Y:S09]  /*6d10*/  SEL R80, R80, RZ, P0 ;  /* 0x000000ff50507207 */ /* 0x000ff20000000000 */
.L_x_114:
[----:B------:R-:W-:Y:S01]  /*6d20*/  ISETP.NE.AND P3, PT, R88, RZ, PT ;  /* 0x000000ff5800720c */ /* 0x000fe20003f65270 */
[----:B------:R-:W-:Y:S01]  /*6d30*/  IMAD.IADD R69, R29, 0x1, R62 ;  /* 0x000000011d457824 */ /* 0x000fe200078e023e */
[----:B------:R-:W-:Y:S01]  /*6d40*/  ISETP.NE.AND P0, PT, R92, 0x2, PT ;  /* 0x000000025c00780c */ /* 0x000fe20003f05270 */
[----:B------:R-:W-:Y:S01]  /*6d50*/  IMAD.IADD R63, R31, 0x1, R68 ;  /* 0x000000011f3f7824 */ /* 0x000fe200078e0244 */
[----:B------:R-:W-:Y:S02]  /*6d60*/  ISETP.NE.AND P1, PT, R0, 0x4, PT ;  /* 0x000000040000780c */ /* 0x000fe40003f25270 */
[----:B------:R-:W-:Y:S02]  /*6d70*/  ISETP.NE.AND P2, PT, R81, 0x2, PT ;  /* 0x000000025100780c */ /* 0x000fe40003f45270 */
[----:B------:R-:W-:Y:S02]  /*6d80*/  SEL R5, RZ, 0x1, P0 ;  /* 0x00000001ff057807 */ /* 0x000fe40000000000 */
[----:B---3--:R-:W-:Y:S02]  /*6d90*/  SEL R2, RZ, 0x1, P1 ;  /* 0x00000001ff027807 */ /* 0x008fe40000800000 */
[----:B------:R-:W-:Y:S02]  /*6da0*/  SEL R3, RZ, 0x1, P2 ;  /* 0x00000001ff037807 */ /* 0x000fe40001000000 */
[----:B------:R-:W-:Y:S02]  /*6db0*/  @P3 R2UR UR36, R75 ;  /* 0x000000004b2432ca */ /* 0x000fe400000e0000 */
[----:B------:R-:W-:Y:S02]  /*6dc0*/  LOP3.LUT R82, R82, R5, RZ, 0x3c, !PT ;  /* 0x0000000552527212 */ /* 0x000fe400078e3cff */
[----:B------:R-:W-:Y:S02]  /*6dd0*/  LOP3.LUT R83, R83, R2, RZ, 0x3c, !PT ;  /* 0x0000000253537212 */ /* 0x000fe400078e3cff */
[----:B------:R-:W-:Y:S02]  /*6de0*/  LOP3.LUT R84, R84, R3, RZ, 0x3c, !PT ;  /* 0x0000000354547212 */ /* 0x000fe400078e3cff */
[----:B------:R-:W-:Y:S02]  /*6df0*/  SEL R92, R92, RZ, P0 ;  /* 0x000000ff5c5c7207 */ /* 0x000fe40000000000 */
[----:B------:R-:W-:Y:S02]  /*6e00*/  SEL R30, R0, RZ, P1 ;  /* 0x000000ff001e7207 */ /* 0x000fe40000800000 */
[----:B------:R-:W-:Y:S01]  /*6e10*/  SEL R81, R81, RZ, P2 ;  /* 0x000000ff51517207 */ /* 0x000fe20001000000 */
[----:B------:R-:W-:Y:S06]  /*6e20*/  @P3 BRA `(.L_x_115) ;  /* 0xffffffe8009c3947 */ /* 0x000fec000383ffff */
[----:B------:R-:W-:-:S09]  /*6e30*/  UISETP.NE.AND UP0, UPT, UR45, URZ, UPT ;  /* 0x000000ff2d00728c */ /* 0x000fd2000bf05270 */
[----:B------:R-:W-:Y:S05]  /*6e40*/  BRA.U !UP0, `(.L_x_116) ;  /* 0x0000000108487547 */ /* 0x000fea000b800000 */
[----:B------:R-:W3:Y:S02]  /*6e50*/  LDCU.64 UR4, c[0x0][0x890] ;  /* 0x00011200ff0477ac */ /* 0x000ee40008000a00 */
[----:B---3--:R-:W-:-:S04]  /*6e60*/  UISETP.NE.U32.AND UP0, UPT, UR4, URZ, UPT ;  /* 0x000000ff0400728c */ /* 0x008fc8000bf05070 */
[----:B------:R-:W-:-:S09]  /*6e70*/  UISETP.NE.AND.EX UP0, UPT, UR5, URZ, UPT, UP0 ;  /* 0x000000ff0500728c */ /* 0x000fd2000bf05300 */
[----:B------:R-:W-:Y:S05]  /*6e80*/  BRA.U UP0, `(.L_x_117) ;  /* 0x00000001000c7547 */ /* 0x000fea000b800000 */
[----:B------:R-:W-:-:S13]  /*6e90*/  FSETP.NEU.AND P0, PT, R35, RZ, PT ;  /* 0x000000ff2300720b */ /* 0x000fda0003f0d000 */
[----:B------:R-:W-:Y:S05]  /*6ea0*/  @!P0 EXIT ;  /* 0x000000000000894d */ /* 0x000fea0003800000 */
[----:B------:R-:W-:Y:S05]  /*6eb0*/  BRA `(.L_x_116) ;  /* 0x00000000002c7947 */ /* 0x000fea0003800000 */
.L_x_117:
[----:B------:R-:W-:Y:S01]  /*6ec0*/  LOP3.LUT P0, RZ, R70, 0xff, RZ, 0xc0, !PT ;  /* 0x000000ff46ff7812 */ /* 0x000fe2000780c0ff */
[----:B------:R-:W-:-:S12]  /*6ed0*/  BSSY.RECONVERGENT B0, `(.L_x_116) ;  /* 0x0000009000007945 */ /* 0x000fd80003800200 */
[----:B------:R-:W-:Y:S05]  /*6ee0*/  @P0 BRA `(.L_x_118) ;  /* 0x0000000000140947 */ /* 0x000fea0003800000 */
[----:B------:R-:W3:Y:S02]  /*6ef0*/  LDCU.64 UR4, c[0x0][0x888] ;  /* 0x00011100ff0477ac */ /* 0x000ee40008000a00 */
[----:B---3--:R-:W-:-:S04]  /*6f00*/  ISETP.NE.U32.AND P0, PT, RZ, UR4, PT ;  /* 0x00000004ff007c0c */ /* 0x008fc8000bf05070 */
[----:B------:R-:W-:-:S13]  /*6f10*/  ISETP.NE.AND.EX P0, PT, RZ, UR5, PT, P0 ;  /* 0x00000005ff007c0c */ /* 0x000fda000bf05300 */
[----:B------:R-:W-:Y:S05]  /*6f20*/  @!P0 EXIT ;  /* 0x000000000000894d */ /* 0x000fea0003800000 */
[----:B------:R-:W-:Y:S05]  /*6f30*/  BRA `(.L_x_119) ;  /* 0x0000000000087947 */ /* 0x000fea0003800000 */
.L_x_118:
[----:B------:R-:W-:-:S13]  /*6f40*/  FSETP.NEU.AND P0, PT, R35, RZ, PT ;  /* 0x000000ff2300720b */ /* 0x000fda0003f0d000 */
[----:B------:R-:W-:Y:S05]  /*6f50*/  @!P0 EXIT ;  /* 0x000000000000894d */ /* 0x000fea0003800000 */
.L_x_119:
[----:B------:R-:W-:Y:S05]  /*6f60*/  BSYNC.RECONVERGENT B0 ;  /* 0x0000000000007941 */ /* 0x000fea0003800200 */
.L_x_116:
[----:B------:R-:W-:-:S04]  /*6f70*/  DEPBAR.LE SB0, 0x0 ;  /* 0x000080000000791a */ /* 0x000fc80000000000 */
[----:B------:R-:W-:Y:S05]  /*6f80*/  EXIT ;  /* 0x000000000000794d */ /* 0x000fea0003800000 */
.L_x_25:
[----:B--2---:R2:W4:Y:S02]  /*6f90*/  SYNCS.PHASECHK.TRANS64.TRYWAIT P0, [R3+URZ+0x600], R2 ;  /* 0x00060002030075a7 */ /* 0x00452400080011ff */
[----:B----4-:R-:W-:Y:S05]  /*6fa0*/  @!P0 NANOSLEEP.SYNCS 0x989680 ;  /* 0x009896800000895d */ /* 0x010fea0003900000 */
[----:B------:R-:W4:Y:S02]  /*6fb0*/  @!P0 SYNCS.PHASECHK.TRANS64 P0, [R3+URZ+0x600], R2 ;  /* 0x00060002030085a7 */ /* 0x000f2400080010ff */
[----:B----4-:R-:W-:Y:S05]  /*6fc0*/  @!P0 BRA `(.L_x_25) ;  /* 0xfffffffc00f08947 */ /* 0x010fea000383ffff */
[----:B------:R-:W-:Y:S05]  /*6fd0*/  BRA `(.L_x_120) ;  /* 0xffffffb0009c7947 */ /* 0x000fea000383ffff */
.L_x_28:
[----:B-1----:R-:W-:-:S07]  /*6fe0*/  MOV R2, UR33 ;  /* 0x0000002100027c02 */ /* 0x002fce0008000f00 */
.L_x_121:
[----:B-1----:R1:W2:Y:S02]  /*6ff0*/  SYNCS.PHASECHK.TRANS64.TRYWAIT P0, [R2+URZ+0x2b0], R5 ;  /* 0x0002b005020075a7 */ /* 0x0022a400080011ff */
[----:B--2---:R-:W-:Y:S05]  /*7000*/  @!P0 NANOSLEEP.SYNCS 0x989680 ;  /* 0x009896800000895d */ /* 0x004fea0003900000 */
[----:B------:R-:W2:Y:S02]  /*7010*/  @!P0 SYNCS.PHASECHK.TRANS64 P0, [R2+URZ+0x2b0], R5 ;  /* 0x0002b005020085a7 */ /* 0x000ea400080010ff */
[----:B--2---:R-:W-:Y:S05]  /*7020*/  @!P0 BRA `(.L_x_121) ;  /* 0xfffffffc00f08947 */ /* 0x004fea000383ffff */
[----:B------:R-:W-:Y:S05]  /*7030*/  BRA `(.L_x_27) ;  /* 0xffffffb400047947 */ /* 0x000fea000383ffff */
.L_x_35:
[----:B-1----:R-:W-:-:S07]  /*7040*/  MOV R2, UR17 ;  /* 0x0000001100027c02 */ /* 0x002fce0008000f00 */
.L_x_122:
[----:B-1----:R1:W2:Y:S02]  /*7050*/  SYNCS.PHASECHK.TRANS64.TRYWAIT P0, [R2+URZ+0x2b0], R5 ;  /* 0x0002b005020075a7 */ /* 0x0022a400080011ff */
[----:B--2---:R-:W-:Y:S05]  /*7060*/  @!P0 NANOSLEEP.SYNCS 0x989680 ;  /* 0x009896800000895d */ /* 0x004fea0003900000 */
[----:B------:R-:W2:Y:S02]  /*7070*/  @!P0 SYNCS.PHASECHK.TRANS64 P0, [R2+URZ+0x2b0], R5 ;  /* 0x0002b005020085a7 */ /* 0x000ea400080010ff */
[----:B--2---:R-:W-:Y:S05]  /*7080*/  @!P0 BRA `(.L_x_122) ;  /* 0xfffffffc00f08947 */ /* 0x004fea000383ffff */
[----:B------:R-:W-:Y:S05]  /*7090*/  BRA `(.L_x_34) ;  /* 0xffffffb400c07947 */ /* 0x000fea000383ffff */
.L_x_40:
[----:B-1----:R1:W2:Y:S02]  /*70a0*/  SYNCS.PHASECHK.TRANS64.TRYWAIT P0, [R2+URZ+0x590], R3 ;  /* 0x00059003020075a7 */ /* 0x0022a400080011ff */
[----:B--2---:R-:W-:Y:S05]  /*70b0*/  @!P0 NANOSLEEP.SYNCS 0x989680 ;  /* 0x009896800000895d */ /* 0x004fea0003900000 */
[----:B------:R-:W2:Y:S02]  /*70c0*/  @!P0 SYNCS.PHASECHK.TRANS64 P0, [R2+URZ+0x590], R3 ;  /* 0x00059003020085a7 */ /* 0x000ea400080010ff */
[----:B--2---:R-:W-:Y:S05]  /*70d0*/  @!P0 BRA `(.L_x_40) ;  /* 0xfffffffc00f08947 */ /* 0x004fea000383ffff */
[----:B------:R-:W-:Y:S05]  /*70e0*/  BRA `(.L_x_123) ;  /* 0xffffffb800647947 */ /* 0x000fea000383ffff */
.L_x_44:
[----:B------:R-:W-:-:S07]  /*70f0*/  MOV R2, UR5 ;  /* 0x0000000500027c02 */ /* 0x000fce0008000f00 */
.L_x_124:
[----:B-1----:R1:W2:Y:S02]  /*7100*/  SYNCS.PHASECHK.TRANS64.TRYWAIT P0, [R2+URZ], R3 ;  /* 0x00000003020075a7 */ /* 0x0022a400080011ff */
[----:B--2---:R-:W-:Y:S05]  /*7110*/  @!P0 NANOSLEEP.SYNCS 0x989680 ;  /* 0x009896800000895d */ /* 0x004fea0003900000 */
[----:B------:R-:W2:Y:S02]  /*7120*/  @!P0 SYNCS.PHASECHK.TRANS64 P0, [R2+URZ], R3 ;  /* 0x00000003020085a7 */ /* 0x000ea400080010ff */
[----:B--2---:R-:W-:Y:S05]  /*7130*/  @!P0 BRA `(.L_x_124) ;  /* 0xfffffffc00f08947 */ /* 0x004fea000383ffff */
[----:B------:R-:W-:Y:S05]  /*7140*/  BRA `(.L_x_125) ;  /* 0xffffffbc00d87947 */ /* 0x000fea000383ffff */
.L_x_45:
[----:B------:R-:W-:-:S07]  /*7150*/  MOV R2, UR5 ;  /* 0x0000000500027c02 */ /* 0x000fce0008000f00 */
.L_x_126:
[----:B-1----:R1:W2:Y:S02]  /*7160*/  SYNCS.PHASECHK.TRANS64.TRYWAIT P0, [R2+URZ], R3 ;  /* 0x00000003020075a7 */ /* 0x0022a400080011ff */
[----:B--2---:R-:W-:Y:S05]  /*7170*/  @!P0 NANOSLEEP.SYNCS 0x989680 ;  /* 0x009896800000895d */ /* 0x004fea0003900000 */
[----:B------:R-:W2:Y:S02]  /*7180*/  @!P0 SYNCS.PHASECHK.TRANS64 P0, [R2+URZ], R3 ;  /* 0x00000003020085a7 */ /* 0x000ea400080010ff */
[----:B--2---:R-:W-:Y:S05]  /*7190*/  @!P0 BRA `(.L_x_126) ;  /* 0xfffffffc00f08947 */ /* 0x004fea000383ffff */
[----:B------:R-:W-:Y:S05]  /*71a0*/  BRA `(.L_x_127) ;  /* 0xffffffbc00e47947 */ /* 0x000fea000383ffff */
.L_x_48:
[----:B-1----:R1:W2:Y:S02]  /*71b0*/  SYNCS.PHASECHK.TRANS64.TRYWAIT P0, [R0+URZ+0x5f0], R5 ;  /* 0x0005f005000075a7 */ /* 0x0022a400080011ff */
[----:B--2---:R-:W-:Y:S05]  /*71c0*/  @!P0 NANOSLEEP.SYNCS 0x989680 ;  /* 0x009896800000895d */ /* 0x004fea0003900000 */
[----:B------:R-:W2:Y:S02]  /*71d0*/  @!P0 SYNCS.PHASECHK.TRANS64 P0, [R0+URZ+0x5f0], R5 ;  /* 0x0005f005000085a7 */ /* 0x000ea400080010ff */
[----:B--2---:R-:W-:Y:S05]  /*71e0*/  @!P0 BRA `(.L_x_48) ;  /* 0xfffffffc00f08947 */ /* 0x004fea000383ffff */
[----:B------:R-:W-:Y:S05]  /*71f0*/  BRA `(.L_x_128) ;  /* 0xffffffc000347947 */ /* 0x000fea000383ffff */
.L_x_49:
[----:B------:R-:W-:-:S07]  /*7200*/  MOV R0, UR5 ;  /* 0x0000000500007c02 */ /* 0x000fce0008000f00 */
.L_x_129:
[----:B-1----:R1:W2:Y:S02]  /*7210*/  SYNCS.PHASECHK.TRANS64.TRYWAIT P0, [R0+URZ+0x5a0], R7 ;  /* 0x0005a007000075a7 */ /* 0x0022a400080011ff */
[----:B--2---:R-:W-:Y:S05]  /*7220*/  @!P0 NANOSLEEP.SYNCS 0x989680 ;  /* 0x009896800000895d */ /* 0x004fea0003900000 */
[----:B------:R-:W2:Y:S02]  /*7230*/  @!P0 SYNCS.PHASECHK.TRANS64 P0, [R0+URZ+0x5a0], R7 ;  /* 0x0005a007000085a7 */ /* 0x000ea400080010ff */
[----:B--2---:R-:W-:Y:S05]  /*7240*/  @!P0 BRA `(.L_x_129) ;  /* 0xfffffffc00f08947 */ /* 0x004fea000383ffff */
[----:B------:R-:W-:Y:S05]  /*7250*/  BRA `(.L_x_130) ;  /* 0xffffffc000447947 */ /* 0x000fea000383ffff */
.L_x_50:
[----:B-1----:R1:W2:Y:S02]  /*7260*/  SYNCS.PHASECHK.TRANS64.TRYWAIT P1, [R0+URZ+0x590], R5 ;  /* 0x00059005000075a7 */ /* 0x0022a400080211ff */
[----:B--2---:R-:W-:Y:S05]  /*7270*/  @!P1 NANOSLEEP.SYNCS 0x989680 ;  /* 0x009896800000995d */ /* 0x004fea0003900000 */
[----:B------:R-:W2:Y:S02]  /*7280*/  @!P1 SYNCS.PHASECHK.TRANS64 P1, [R0+URZ+0x590], R5 ;  /* 0x00059005000095a7 */ /* 0x000ea400080210ff */
[----:B--2---:R-:W-:Y:S05]  /*7290*/  @!P1 BRA `(.L_x_50) ;  /* 0xfffffffc00f09947 */ /* 0x004fea000383ffff */
[----:B------:R-:W-:Y:S05]  /*72a0*/  BRA `(.L_x_131) ;  /* 0xffffffc000747947 */ /* 0x000fea000383ffff */
.L_x_53:
[----:B------:R-:W-:-:S07]  /*72b0*/  MOV R0, UR5 ;  /* 0x0000000500007c02 */ /* 0x000fce0008000f00 */
.L_x_132:
[----:B-1----:R1:W2:Y:S02]  /*72c0*/  SYNCS.PHASECHK.TRANS64.TRYWAIT P0, [R0+URZ+0x5a0], R3 ;  /* 0x0005a003000075a7 */ /* 0x0022a400080011ff */
[----:B--2---:R-:W-:Y:S05]  /*72d0*/  @!P0 NANOSLEEP.SYNCS 0x989680 ;  /* 0x009896800000895d */ /* 0x004fea0003900000 */
[----:B------:R-:W2:Y:S02]  /*72e0*/  @!P0 SYNCS.PHASECHK.TRANS64 P0, [R0+URZ+0x5a0], R3 ;  /* 0x0005a003000085a7 */ /* 0x000ea400080010ff */
[----:B--2---:R-:W-:Y:S05]  /*72f0*/  @!P0 BRA `(.L_x_132) ;  /* 0xfffffffc00f08947 */ /* 0x004fea000383ffff */
[----:B------:R-:W-:Y:S05]  /*7300*/  BRA `(.L_x_52) ;  /* 0xffffffc000c87947 */ /* 0x000fea000383ffff */
.L_x_62:
[----:B-1----:R-:W-:-:S04]  /*7310*/  MOV R4, UR6 ;  /* 0x0000000600047c02 */ /* 0x002fc80008000f00 */
[----:B------:R1:W2:Y:S03]  /*7320*/  SYNCS.PHASECHK.TRANS64.TRYWAIT P0, [R4+URZ+0x8], R5 ;  /* 0x00000805040075a7 */ /* 0x0002a600080011ff */
[----:B--2---:R-:W-:Y:S05]  /*7330*/  @!P0 NANOSLEEP.SYNCS 0x989680 ;  /* 0x009896800000895d */ /* 0x004fea0003900000 */
[----:B------:R-:W2:Y:S02]  /*7340*/  @!P0 SYNCS.PHASECHK.TRANS64 P0, [R4+URZ+0x8], R5 ;  /* 0x00000805040085a7 */ /* 0x000ea400080010ff */
[----:B--2---:R-:W-:Y:S05]  /*7350*/  @!P0 BRA `(.L_x_62) ;  /* 0xfffffffc00ec8947 */ /* 0x004fea000383ffff */
[----:B------:R-:W-:Y:S05]  /*7360*/  BRA `(.L_x_61) ;  /* 0xffffffc4007c7947 */ /* 0x000fea000383ffff */
.L_x_64:
[----:B------:R-:W-:Y:S01]  /*7370*/  BSSY B0, `(.L_x_133) ;  /* 0x0000006000007945 */ /* 0x000fe20003800000 */
[----:B------:R-:W-:-:S07]  /*7380*/  MOV R15, 0xffffffff ;  /* 0xffffffff000f7802 */ /* 0x000fce0000000f00 */
[----:B-1---5:R-:W-:Y:S05]  /*7390*/  WARPSYNC.COLLECTIVE R15, `(.L_x_134) ;  /* 0x000000000f0c7348 */ /* 0x022fea0003c00000 */
[----:B------:R-:W-:Y:S02]  /*73a0*/  ELECT P6, UR79, PT ;  /* 0x00000000004f782f */ /* 0x000fe400038c0000 */
[----:B------:R-:W-:Y:S01]  /*73b0*/  MOV R14, UR79 ;  /* 0x0000004f000e7c02 */ /* 0x000fe20008000f00 */
[----:B-1---5:R-:W-:Y:S10]  /*73c0*/  ENDCOLLECTIVE ;  /* 0x000000000000791b */ /* 0x022ff40003800000 */
.L_x_134:
[----:B------:R-:W-:Y:S05]  /*73d0*/  BSYNC B0 ;  /* 0x0000000000007941 */ /* 0x000fea0003800000 */
.L_x_133:
[----:B------:R-:W-:Y:S05]  /*73e0*/  BRA `(.L_x_135) ;  /* 0xffffffc400ac7947 */ /* 0x000fea000383ffff */
.L_x_66:
[----:B-1----:R-:W-:-:S04]  /*73f0*/  MOV R2, UR6 ;  /* 0x0000000600027c02 */ /* 0x002fc80008000f00 */
[----:B------:R1:W2:Y:S03]  /*7400*/  SYNCS.PHASECHK.TRANS64.TRYWAIT P0, [R2+URZ+0x8], R3 ;  /* 0x00000803020075a7 */ /* 0x0002a600080011ff */
[----:B--2---:R-:W-:Y:S05]  /*7410*/  @!P0 NANOSLEEP.SYNCS 0x989680 ;  /* 0x009896800000895d */ /* 0x004fea0003900000 */
[----:B------:R-:W2:Y:S02]  /*7420*/  @!P0 SYNCS.PHASECHK.TRANS64 P0, [R2+URZ+0x8], R3 ;  /* 0x00000803020085a7 */ /* 0x000ea400080010ff */
[----:B--2---:R-:W-:Y:S05]  /*7430*/  @!P0 BRA `(.L_x_66) ;  /* 0xfffffffc00ec8947 */ /* 0x004fea000383ffff */
[----:B------:R-:W-:Y:S05]  /*7440*/  BRA `(.L_x_65) ;  /* 0xffffffc400b07947 */ /* 0x000fea000383ffff */
.L_x_67:
[----:B-1----:R1:W2:Y:S02]  /*7450*/  SYNCS.PHASECHK.TRANS64.TRYWAIT P0, [R0+URZ+0x590], R5 ;  /* 0x00059005000075a7 */ /* 0x0022a400080011ff */
[----:B--2---:R-:W-:Y:S05]  /*7460*/  @!P0 NANOSLEEP.SYNCS 0x989680 ;  /* 0x009896800000895d */ /* 0x004fea0003900000 */
[----:B------:R-:W2:Y:S02]  /*7470*/  @!P0 SYNCS.PHASECHK.TRANS64 P0, [R0+URZ+0x590], R5 ;  /* 0x00059005000085a7 */ /* 0x000ea400080010ff */
[----:B--2---:R-:W-:Y:S05]  /*7480*/  @!P0 BRA `(.L_x_67) ;  /* 0xfffffffc00f08947 */ /* 0x004fea000383ffff */
[----:B------:R-:W-:Y:S05]  /*7490*/  BRA `(.L_x_136) ;  /* 0xffffffc800847947 */ /* 0x000fea000383ffff */
.L_x_69:
[----:B------:R-:W-:-:S07]  /*74a0*/  MOV R0, UR11 ;  /* 0x0000000b00007c02 */ /* 0x000fce0008000f00 */
.L_x_137:
[----:B-1----:R1:W2:Y:S02]  /*74b0*/  SYNCS.PHASECHK.TRANS64.TRYWAIT P0, [R0+URZ+0x5d0], R5 ;  /* 0x0005d005000075a7 */ /* 0x0022a400080011ff */
[----:B--2---:R-:W-:Y:S05]  /*74c0*/  @!P0 NANOSLEEP.SYNCS 0x989680 ;  /* 0x009896800000895d */ /* 0x004fea0003900000 */
[----:B------:R-:W2:Y:S02]  /*74d0*/  @!P0 SYNCS.PHASECHK.TRANS64 P0, [R0+URZ+0x5d0], R5 ;  /* 0x0005d005000085a7 */ /* 0x000ea400080010ff */
[----:B--2---:R-:W-:Y:S05]  /*74e0*/  @!P0 BRA `(.L_x_137) ;  /* 0xfffffffc00f08947 */ /* 0x004fea000383ffff */
[----:B------:R-:W-:Y:S05]  /*74f0*/  BRA `(.L_x_138) ;  /* 0xffffffc800cc7947 */ /* 0x000fea000383ffff */
.L_x_72:
[----:B------:R-:W-:Y:S07]  /*7500*/  MOV R0, UR9 ;  /* 0x0000000900007c02 */ /* 0x000fee0008000f00 */
.L_x_139:
[----:B-1----:R1:W2:Y:S02]  /*7510*/  SYNCS.PHASECHK.TRANS64.TRYWAIT P0, [R0+URZ], R5 ;  /* 0x00000005000075a7 */ /* 0x0022a400080011ff */
[----:B--2---:R-:W-:Y:S05]  /*7520*/  @!P0 NANOSLEEP.SYNCS 0x989680 ;  /* 0x009896800000895d */ /* 0x004fea0003900000 */
[----:B------:R-:W2:Y:S02]  /*7530*/  @!P0 SYNCS.PHASECHK.TRANS64 P0, [R0+URZ], R5 ;  /* 0x00000005000085a7 */ /* 0x000ea400080010ff */
[----:B--2---:R-:W-:Y:S05]  /*7540*/  @!P0 BRA `(.L_x_139) ;  /* 0xfffffffc00f08947 */ /* 0x004fea000383ffff */
[----:B------:R-:W-:Y:S05]  /*7550*/  BRA `(.L_x_71) ;  /* 0xffffffc800e47947 */ /* 0x000fea000383ffff */
.L_x_76:
[----:B-1----:R-:W-:-:S07]  /*7560*/  MOV R0, UR7 ;  /* 0x0000000700007c02 */ /* 0x002fce0008000f00 */
.L_x_140:
[----:B-1----:R1:W2:Y:S02]  /*7570*/  SYNCS.PHASECHK.TRANS64.TRYWAIT P0, [R0+URZ], R3 ;  /* 0x00000003000075a7 */ /* 0x0022a400080011ff */
[----:B--2---:R-:W-:Y:S05]  /*7580*/  @!P0 NANOSLEEP.SYNCS 0x989680 ;  /* 0x009896800000895d */ /* 0x004fea0003900000 */
[----:B------:R-:W2:Y:S02]  /*7590*/  @!P0 SYNCS.PHASECHK.TRANS64 P0, [R0+URZ], R3 ;  /* 0x00000003000085a7 */ /* 0x000ea400080010ff */
[----:B--2---:R-:W-:Y:S05]  /*75a0*/  @!P0 BRA `(.L_x_140) ;  /* 0xfffffffc00f08947 */ /* 0x004fea000383ffff */
[----:B------:R-:W-:Y:S05]  /*75b0*/  BRA `(.L_x_141) ;  /* 0xffffffcc009c7947 */ /* 0x000fea000383ffff */
.L_x_77:
[----:B------:R-:W-:-:S07]  /*75c0*/  MOV R0, UR7 ;  /* 0x0000000700007c02 */ /* 0x000fce0008000f00 */
.L_x_142:
[----:B-1----:R1:W2:Y:S02]  /*75d0*/  SYNCS.PHASECHK.TRANS64.TRYWAIT P0, [R0+URZ], R3 ;  /* 0x00000003000075a7 */ /* 0x0022a400080011ff */
[----:B--2---:R-:W-:Y:S05]  /*75e0*/  @!P0 NANOSLEEP.SYNCS 0x989680 ;  /* 0x009896800000895d */ /* 0x004fea0003900000 */
[----:B------:R-:W2:Y:S02]  /*75f0*/  @!P0 SYNCS.PHASECHK.TRANS64 P0, [R0+URZ], R3 ;  /* 0x00000003000085a7 */ /* 0x000ea400080010ff */
[----:B--2---:R-:W-:Y:S05]  /*7600*/  @!P0 BRA `(.L_x_142) ;  /* 0xfffffffc00f08947 */ /* 0x004fea000383ffff */
[----:B------:R-:W-:Y:S05]  /*7610*/  BRA `(.L_x_143) ;  /* 0xffffffcc00a87947 */ /* 0x000fea000383ffff */
.L_x_78:
[----:B------:R-:W-:-:S07]  /*7620*/  MOV R0, UR7 ;  /* 0x0000000700007c02 */ /* 0x000fce0008000f00 */
.L_x_144:
[----:B-1----:R1:W2:Y:S02]  /*7630*/  SYNCS.PHASECHK.TRANS64.TRYWAIT P0, [R0+URZ], R3 ;  /* 0x00000003000075a7 */ /* 0x0022a400080011ff */
[----:B--2---:R-:W-:Y:S05]  /*7640*/  @!P0 NANOSLEEP.SYNCS 0x989680 ;  /* 0x009896800000895d */ /* 0x004fea0003900000 */
[----:B------:R-:W2:Y:S02]  /*7650*/  @!P0 SYNCS.PHASECHK.TRANS64 P0, [R0+URZ], R3 ;  /* 0x00000003000085a7 */ /* 0x000ea400080010ff */
[----:B--2---:R-:W-:Y:S05]  /*7660*/  @!P0 BRA `(.L_x_144) ;  /* 0xfffffffc00f08947 */ /* 0x004fea000383ffff */
[----:B------:R-:W-:Y:S05]  /*7670*/  BRA `(.L_x_145) ;  /* 0xffffffcc00b47947 */ /* 0x000fea000383ffff */
.L_x_81:
[----:B------:R-:W-:-:S07]  /*7680*/  MOV R0, UR8 ;  /* 0x0000000800007c02 */ /* 0x000fce0008000f00 */
.L_x_146:
[----:B-1----:R1:W2:Y:S02]  /*7690*/  SYNCS.PHASECHK.TRANS64.TRYWAIT P1, [R0+URZ+0x610], R3 ;  /* 0x00061003000075a7 */ /* 0x0022a400080211ff */
[----:B--2---:R-:W-:Y:S05]  /*76a0*/  @!P1 NANOSLEEP.SYNCS 0x989680 ;  /* 0x009896800000995d */ /* 0x004fea0003900000 */
[----:B------:R-:W2:Y:S02]  /*76b0*/  @!P1 SYNCS.PHASECHK.TRANS64 P1, [R0+URZ+0x610], R3 ;  /* 0x00061003000095a7 */ /* 0x000ea400080210ff */
[----:B--2---:R-:W-:Y:S05]  /*76c0*/  @!P1 BRA `(.L_x_146) ;  /* 0xfffffffc00f09947 */ /* 0x004fea000383ffff */
[----:B------:R-:W-:Y:S05]  /*76d0*/  BRA `(.L_x_147) ;  /* 0xffffffd000007947 */ /* 0x000fea000383ffff */
.L_x_86:
[----:B--2---:R2:W4:Y:S02]  /*76e0*/  SYNCS.PHASECHK.TRANS64.TRYWAIT P0, [R0+URZ+0x590], R3 ;  /* 0x00059003000075a7 */ /* 0x00452400080011ff */
[----:B----4-:R-:W-:Y:S05]  /*76f0*/  @!P0 NANOSLEEP.SYNCS 0x989680 ;  /* 0x009896800000895d */ /* 0x010fea0003900000 */
[----:B------:R-:W4:Y:S02]  /*7700*/  @!P0 SYNCS.PHASECHK.TRANS64 P0, [R0+URZ+0x590], R3 ;  /* 0x00059003000085a7 */ /* 0x000f2400080010ff */
[----:B----4-:R-:W-:Y:S05]  /*7710*/  @!P0 BRA `(.L_x_86) ;  /* 0xfffffffc00f08947 */ /* 0x010fea000383ffff */
[----:B------:R-:W-:Y:S05]  /*7720*/  BRA `(.L_x_148) ;  /* 0xffffffd400007947 */ /* 0x000fea000383ffff */
.L_x_89:
[----:B------:R-:W-:Y:S07]  /*7730*/  MOV R0, UR6 ;  /* 0x0000000600007c02 */ /* 0x000fee0008000f00 */
.L_x_149:
[----:B--2---:R2:W4:Y:S02]  /*7740*/  SYNCS.PHASECHK.TRANS64.TRYWAIT P0, [R0+URZ+0x588], R3 ;  /* 0x00058803000075a7 */ /* 0x00452400080011ff */
[----:B----4-:R-:W-:Y:S05]  /*7750*/  @!P0 NANOSLEEP.SYNCS 0x989680 ;  /* 0x009896800000895d */ /* 0x010fea0003900000 */
[----:B------:R-:W4:Y:S02]  /*7760*/  @!P0 SYNCS.PHASECHK.TRANS64 P0, [R0+URZ+0x588], R3 ;  /* 0x00058803000085a7 */ /* 0x000f2400080010ff */
[----:B----4-:R-:W-:Y:S05]  /*7770*/  @!P0 BRA `(.L_x_149) ;  /* 0xfffffffc00f08947 */ /* 0x010fea000383ffff */
[----:B------:R-:W-:Y:S05]  /*7780*/  BRA `(.L_x_88) ;  /* 0xffffffd400e87947 */ /* 0x000fea000383ffff */
.L_x_92:
[----:B------:R-:W-:Y:S07]  /*7790*/  MOV R3, UR13 ;  /* 0x0000000d00037c02 */ /* 0x000fee0008000f00 */
.L_x_150:
[----:B-1----:R1:W2:Y:S02]  /*77a0*/  SYNCS.PHASECHK.TRANS64.TRYWAIT P2, [R3+URZ+0x570], R12 ;  /* 0x0005700c030075a7 */ /* 0x0022a400080411ff */
[----:B--2---:R-:W-:Y:S05]  /*77b0*/  @!P2 NANOSLEEP.SYNCS 0x989680 ;  /* 0x009896800000a95d */ /* 0x004fea0003900000 */
[----:B------:R-:W2:Y:S02]  /*77c0*/  @!P2 SYNCS.PHASECHK.TRANS64 P2, [R3+URZ+0x570], R12 ;  /* 0x0005700c0300a5a7 */ /* 0x000ea400080410ff */
[----:B--2---:R-:W-:Y:S05]  /*77d0*/  @!P2 BRA `(.L_x_150) ;  /* 0xfffffffc00f0a947 */ /* 0x004fea000383ffff */
[----:B------:R-:W-:Y:S05]  /*77e0*/  BRA `(.L_x_151) ;  /* 0xffffffd800847947 */ /* 0x000fea000383ffff */
.L_x_94:
[----:B------:R-:W-:-:S07]  /*77f0*/  MOV R0, UR4 ;  /* 0x0000000400007c02 */ /* 0x000fce0008000f00 */
.L_x_152:
[----:B-1----:R1:W4:Y:S02]  /*7800*/  SYNCS.PHASECHK.TRANS64.TRYWAIT P0, [R0+URZ], R3 ;  /* 0x00000003000075a7 */ /* 0x00232400080011ff */
[----:B----4-:R-:W-:Y:S05]  /*7810*/  @!P0 NANOSLEEP.SYNCS 0x989680 ;  /* 0x009896800000895d */ /* 0x010fea0003900000 */
[----:B------:R-:W4:Y:S02]  /*7820*/  @!P0 SYNCS.PHASECHK.TRANS64 P0, [R0+URZ], R3 ;  /* 0x00000003000085a7 */ /* 0x000f2400080010ff */
[----:B----4-:R-:W-:Y:S05]  /*7830*/  @!P0 BRA `(.L_x_152) ;  /* 0xfffffffc00f08947 */ /* 0x010fea000383ffff */
[----:B------:R-:W-:Y:S05]  /*7840*/  BRA `(.L_x_153) ;  /* 0xffffffdc00207947 */ /* 0x000fea000383ffff */
.L_x_96:
[----:B--2---:R2:W3:Y:S02]  /*7850*/  SYNCS.PHASECHK.TRANS64.TRYWAIT P0, [R0+URZ+0x590], R3 ;  /* 0x00059003000075a7 */ /* 0x0044e400080011ff */
[----:B---3--:R-:W-:Y:S05]  /*7860*/  @!P0 NANOSLEEP.SYNCS 0x989680 ;  /* 0x009896800000895d */ /* 0x008fea0003900000 */
[----:B------:R-:W3:Y:S02]  /*7870*/  @!P0 SYNCS.PHASECHK.TRANS64 P0, [R0+URZ+0x590], R3 ;  /* 0x00059003000085a7 */ /* 0x000ee400080010ff */
[----:B---3--:R-:W-:Y:S05]  /*7880*/  @!P0 BRA `(.L_x_96) ;  /* 0xfffffffc00f08947 */ /* 0x008fea000383ffff */
[----:B------:R-:W-:Y:S05]  /*7890*/  BRA `(.L_x_154) ;  /* 0xffffffe000147947 */ /* 0x000fea000383ffff */
.L_x_106:
[----:B-1----:R1:W2:Y:S02]  /*78a0*/  SYNCS.PHASECHK.TRANS64.TRYWAIT P1, [R3+URZ+0x560], R0 ;  /* 0x00056000030075a7 */ /* 0x0022a400080211ff */
[----:B--2---:R-:W-:Y:S05]  /*78b0*/  @!P1 NANOSLEEP.SYNCS 0x989680 ;  /* 0x009896800000995d */ /* 0x004fea0003900000 */
[----:B------:R-:W2:Y:S02]  /*78c0*/  @!P1 SYNCS.PHASECHK.TRANS64 P1, [R3+URZ+0x560], R0 ;  /* 0x00056000030095a7 */ /* 0x000ea400080210ff */
[----:B--2---:R-:W-:Y:S05]  /*78d0*/  @!P1 BRA `(.L_x_106) ;  /* 0xfffffffc00f09947 */ /* 0x004fea000383ffff */
[----:B------:R-:W-:Y:S05]  /*78e0*/  BRA `(.L_x_105) ;  /* 0xffffffe800f47947 */ /* 0x000fea000383ffff */
.L_x_108:
[----:B------:R1:W1:Y:S02]  /*78f0*/  SYNCS.PHASECHK.TRANS64.TRYWAIT P1, [R76+URZ+0x5b0], R5 ;  /* 0x0005b0054c0075a7 */ /* 0x00026400080211ff */
[----:B-1----:R-:W-:Y:S05]  /*7900*/  @!P1 NANOSLEEP.SYNCS 0x989680 ;  /* 0x009896800000995d */ /* 0x002fea0003900000 */
[----:B------:R-:W1:Y:S02]  /*7910*/  @!P1 SYNCS.PHASECHK.TRANS64 P1, [R76+URZ+0x5b0], R5 ;  /* 0x0005b0054c0095a7 */ /* 0x000e6400080210ff */
[----:B-1----:R-:W-:Y:S05]  /*7920*/  @!P1 BRA `(.L_x_108) ;  /* 0xfffffffc00f09947 */ /* 0x002fea000383ffff */
[----:B------:R-:W-:Y:S05]  /*7930*/  BRA `(.L_x_107) ;  /* 0xffffffec00087947 */ /* 0x000fea000383ffff */
        .weak           $__internal_0_$__cuda_sm10x_tcgen05_guardrail_trap_col_being_dealloced_not_returned_by_alloc
        .type           $__internal_0_$__cuda_sm10x_tcgen05_guardrail_trap_col_being_dealloced_not_returned_by_alloc,@function
        .size           $__internal_0_$__cuda_sm10x_tcgen05_guardrail_trap_col_being_dealloced_not_returned_by_alloc,($__internal_1_$__cuda_sm10x_tcgen05_guardrail_trap_phase_invalid_during_alloc - $__internal_0_$__cuda_sm10x_tcgen05_guardrail_trap_col_being_dealloced_not_returned_by_alloc)
$__internal_0_$__cuda_sm10x_tcgen05_guardrail_trap_col_being_dealloced_not_returned_by_alloc:
[----:B------:R-:W-:Y:S05]  /*7940*/  BPT.TRAP 0x1 ;  /* 0x000000040000795c */ /* 0x000fea0000300000 */
[----:B------:R-:W-:-:S04]  /*7950*/  HFMA2 R3, -RZ, RZ, 0, 0 ;  /* 0x00000000ff037431 */ /* 0x000fc800000001ff */
[----:B------:R-:W-:Y:S05]  /*7960*/  RET.REL.NODEC R2 `(_ZN7cutlass13device_kernelINS_4gemm6kernel13GemmUniversalIN4cute5tupleIJiiiiEEENS1_10collective13CollectiveMmaINS1_35MainloopSm100TmaUmmaWarpSpecializedILi86ELi2ELi4ENS5_IJNS4_1CILi2EEENSA_ILi1EEESC_EEEEENS5_IJNSA_ILi128EEENSA_ILi32EEENSA_ILi16EEEEEENS_10bfloat16_tENS5_IJlSC_lEEESJ_SK_NS4_8TiledMMAINS4_8MMA_AtomIJNS4_26SM100_MMA_F16BF16_2x1SM_SSISJ_SJ_fLi128ELi32ELNS4_4UMMA5MajorE0ELSP_0ELNSO_7ScaleInE0ELSQ_0EEEEEENS4_6LayoutINS5_IJSC_SC_SC_EEENS5_IJNSA_ILi0EEESV_SV_EEEEENS5_IJNS4_10UnderscoreESY_SY_EEEEENS4_18SM100_TMA_2SM_LOADENS4_14ComposedLayoutINS4_7SwizzleILi1ELi4ELi3EEENS4_18smem_ptr_flag_bitsILi16EEENST_INS5_IJNSA_ILi8EEESH_EEENS5_IJSH_SC_EEEEEEEvNS4_8identityES11_S1B_vS1C_EENS_8epilogue10collective18CollectiveEpilogueINS1E_23Sm100TmaWarpSpecializedILi2ELi1ELi16ELb1ELb0EEEJNS5_IJNSA_ILi64EEESG_SH_EEENS5_IJNST_IS1J_SC_EENST_ISG_SC_EEEEESJ_SK_SJ_SK_NS1E_6fusion15FusionCallbacksIS1I_NS1O_17LinearCombinationISJ_fSJ_fLNS_15FloatRoundStyleE2EEES1K_S1N_JEEENS4_5SM1004TMEM4LOAD26SM100_TMEM_LOAD_32dp32b16xENS4_13SM90_TMA_LOADENS12_INS13_ILi2ELi4ELi3EEES16_NST_INS5_IJS17_SG_EEENS5_IJSG_SC_EEEEEEENS4_39AutoVectorizingCopyWithAssumedAlignmentILi128EEENS4_14SM90_TMA_STOREES23_S25_S25_EEEvvEEEEvNT_6ParamsE) ;  /* 0xffffff8402a47950 */ /* 0x000fea0003c3ffff */
        .weak           $__internal_1_$__cuda_sm10x_tcgen05_guardrail_trap_phase_invalid_during_alloc
        .type           $__internal_1_$__cuda_sm10x_tcgen05_guardrail_trap_phase_invalid_during_alloc,@function
        .size           $__internal_1_$__cuda_sm10x_tcgen05_guardrail_trap_phase_invalid_during_alloc,($__internal_2_$__cuda_sm10x_tcgen05_guardrail_trap_unallocated_columns_being_dealloced - $__internal_1_$__cuda_sm10x_tcgen05_guardrail_trap_phase_invalid_during_alloc)
$__internal_1_$__cuda_sm10x_tcgen05_guardrail_trap_phase_invalid_during_alloc:
[----:B------:R-:W-:Y:S05]  /*7970*/  BPT.TRAP 0x1 ;  /* 0x000000040000795c */ /* 0x000fea0000300000 */
[----:B------:R-:W-:-:S04]  /*7980*/  MOV R3, 0x0 ;  /* 0x0000000000037802 */ /* 0x000fc80000000f00 */
[----:B------:R-:W-:Y:S05]  /*7990*/  RET.REL.NODEC R2 `(_ZN7cutlass13device_kernelINS_4gemm6kernel13GemmUniversalIN4cute5tupleIJiiiiEEENS1_10collective13CollectiveMmaINS1_35MainloopSm100TmaUmmaWarpSpecializedILi86ELi2ELi4ENS5_IJNS4_1CILi2EEENSA_ILi1EEESC_EEEEENS5_IJNSA_ILi128EEENSA_ILi32EEENSA_ILi16EEEEEENS_10bfloat16_tENS5_IJlSC_lEEESJ_SK_NS4_8TiledMMAINS4_8MMA_AtomIJNS4_26SM100_MMA_F16BF16_2x1SM_SSISJ_SJ_fLi128ELi32ELNS4_4UMMA5MajorE0ELSP_0ELNSO_7ScaleInE0ELSQ_0EEEEEENS4_6LayoutINS5_IJSC_SC_SC_EEENS5_IJNSA_ILi0EEESV_SV_EEEEENS5_IJNS4_10UnderscoreESY_SY_EEEEENS4_18SM100_TMA_2SM_LOADENS4_14ComposedLayoutINS4_7SwizzleILi1ELi4ELi3EEENS4_18smem_ptr_flag_bitsILi16EEENST_INS5_IJNSA_ILi8EEESH_EEENS5_IJSH_SC_EEEEEEEvNS4_8identityES11_S1B_vS1C_EENS_8epilogue10collective18CollectiveEpilogueINS1E_23Sm100TmaWarpSpecializedILi2ELi1ELi16ELb1ELb0EEEJNS5_IJNSA_ILi64EEESG_SH_EEENS5_IJNST_IS1J_SC_EENST_ISG_SC_EEEEESJ_SK_SJ_SK_NS1E_6fusion15FusionCallbacksIS1I_NS1O_17LinearCombinationISJ_fSJ_fLNS_15FloatRoundStyleE2EEES1K_S1N_JEEENS4_5SM1004TMEM4LOAD26SM100_TMEM_LOAD_32dp32b16xENS4_13SM90_TMA_LOADENS12_INS13_ILi2ELi4ELi3EEES16_NST_INS5_IJS17_SG_EEENS5_IJSG_SC_EEEEEEENS4_39AutoVectorizingCopyWithAssumedAlignmentILi128EEENS4_14SM90_TMA_STOREES23_S25_S25_EEEvvEEEEvNT_6ParamsE) ;  /* 0xffffff8402987950 */ /* 0x000fea0003c3ffff */
        .weak           $__internal_2_$__cuda_sm10x_tcgen05_guardrail_trap_unallocated_columns_being_dealloced
        .type           $__internal_2_$__cuda_sm10x_tcgen05_guardrail_trap_unallocated_columns_being_dealloced,@function
        .size           $__internal_2_$__cuda_sm10x_tcgen05_guardrail_trap_unallocated_columns_being_dealloced,(.L_x_156 - $__internal_2_$__cuda_sm10x_tcgen05_guardrail_trap_unallocated_columns_being_dealloced)
$__internal_2_$__cuda_sm10x_tcgen05_guardrail_trap_unallocated_columns_being_dealloced:
[----:B------:R-:W-:Y:S05]  /*79a0*/  BPT.TRAP 0x1 ;  /* 0x000000040000795c */ /* 0x000fea0000300000 */
[----:B------:R-:W-:-:S04]  /*79b0*/  HFMA2 R3, -RZ, RZ, 0, 0 ;  /* 0x00000000ff037431 */ /* 0x000fc800000001ff */
[----:B------:R-:W-:Y:S05]  /*79c0*/  RET.REL.NODEC R2 `(_ZN7cutlass13device_kernelINS_4gemm6kernel13GemmUniversalIN4cute5tupleIJiiiiEEENS1_10collective13CollectiveMmaINS1_35MainloopSm100TmaUmmaWarpSpecializedILi86ELi2ELi4ENS5_IJNS4_1CILi2EEENSA_ILi1EEESC_EEEEENS5_IJNSA_ILi128EEENSA_ILi32EEENSA_ILi16EEEEEENS_10bfloat16_tENS5_IJlSC_lEEESJ_SK_NS4_8TiledMMAINS4_8MMA_AtomIJNS4_26SM100_MMA_F16BF16_2x1SM_SSISJ_SJ_fLi128ELi32ELNS4_4UMMA5MajorE0ELSP_0ELNSO_7ScaleInE0ELSQ_0EEEEEENS4_6LayoutINS5_IJSC_SC_SC_EEENS5_IJNSA_ILi0EEESV_SV_EEEEENS5_IJNS4_10UnderscoreESY_SY_EEEEENS4_18SM100_TMA_2SM_LOADENS4_14ComposedLayoutINS4_7SwizzleILi1ELi4ELi3EEENS4_18smem_ptr_flag_bitsILi16EEENST_INS5_IJNSA_ILi8EEESH_EEENS5_IJSH_SC_EEEEEEEvNS4_8identityES11_S1B_vS1C_EENS_8epilogue10collective18CollectiveEpilogueINS1E_23Sm100TmaWarpSpecializedILi2ELi1ELi16ELb1ELb0EEEJNS5_IJNSA_ILi64EEESG_SH_EEENS5_IJNST_IS1J_SC_EENST_ISG_SC_EEEEESJ_SK_SJ_SK_NS1E_6fusion15FusionCallbacksIS1I_NS1O_17LinearCombinationISJ_fSJ_fLNS_15FloatRoundStyleE2EEES1K_S1N_JEEENS4_5SM1004TMEM4LOAD26SM100_TMEM_LOAD_32dp32b16xENS4_13SM90_TMA_LOADENS12_INS13_ILi2ELi4ELi3EEES16_NST_INS5_IJS17_SG_EEENS5_IJSG_SC_EEEEEEENS4_39AutoVectorizingCopyWithAssumedAlignmentILi128EEENS4_14SM90_TMA_STOREES23_S25_S25_EEEvvEEEEvNT_6ParamsE) ;  /* 0xffffff84028c7950 */ /* 0x000fea0003c3ffff */
.L_x_155:
[----:B------:R-:W-:-:S00]  /*79d0*/  BRA `(.L_x_155) ;  /* 0xfffffffc00fc7947 */ /* 0x000fc0000383ffff */
[----:B------:R-:W-:-:S00]  /*79e0*/  NOP ;  /* 0x0000000000007918 */ /* 0x000fc00000000000 */
        /* <DEDUP_REMOVED lines=9> */
.L_x_156:


//--------------------- .nv.global.init           --------------------------
	.section	.nv.global.init,"aw",@progbits
.nv.global.init:
	.type		$str$27,@object
	.size		$str$27,($str$28 - $str$27)
$str$27:
        /*0000*/ 	.byte	0x28, 0x61, 0x64, 0x64, 0x72, 0x65, 0x73, 0x73, 0x20, 0x26, 0x20, 0x6d, 0x61, 0x73, 0x6b, 0x29
        /*0010*/ 	.byte	0x20, 0x3d, 0x3d, 0x20, 0x30, 0x00
	.type		$str$28,@object
	.size		$str$28,($str$26 - $str$28)
$str$28:
        /*0016*/ 	.byte	0x2f, 0x74, 0x6d, 0x70, 0x2f, 0x63, 0x75, 0x74, 0x6c, 0x61, 0x73, 0x73, 0x5f, 0x73, 0x77, 0x65
        /*0026*/ 	.byte	0x65, 0x70, 0x5f, 0x73, 0x72, 0x63, 0x2f, 0x69, 0x6e, 0x63, 0x6c, 0x75, 0x64, 0x65, 0x2f, 0x63
        /*0036*/ 	.byte	0x75, 0x74, 0x65, 0x2f, 0x70, 0x6f, 0x69, 0x6e, 0x74, 0x65, 0x72, 0x5f, 0x66, 0x6c, 0x61, 0x67
        /*0046*/ 	.byte	0x67, 0x65, 0x64, 0x2e, 0x68, 0x70, 0x70, 0x00
	.type		$str$26,@object
	.size		$str$26,($str$25 - $str$26)
$str$26:
        /*004e*/ 	.byte	0x2f, 0x74, 0x6d, 0x70, 0x2f, 0x63, 0x75, 0x74, 0x6c, 0x61, 0x73, 0x73, 0x5f, 0x73, 0x77, 0x65
        /*005e*/ 	.byte	0x65, 0x70, 0x5f, 0x73, 0x72, 0x63, 0x2f, 0x69, 0x6e, 0x63, 0x6c, 0x75, 0x64, 0x65, 0x2f, 0x63
        /*006e*/ 	.byte	0x75, 0x74, 0x65, 0x2f, 0x61, 0x74, 0x6f, 0x6d, 0x2f, 0x63, 0x6f, 0x70, 0x79, 0x5f, 0x74, 0x72
        /*007e*/ 	.byte	0x61, 0x69, 0x74, 0x73, 0x5f, 0x73, 0x6d, 0x31, 0x30, 0x30, 0x2e, 0x68, 0x70, 0x70, 0x00
	.type		$str$25,@object
	.size		$str$25,(__unnamed_1 - $str$25)
$str$25:
        /*008d*/ 	.byte	0x28, 0x28, 0x75, 0x69, 0x6e, 0x74, 0x33, 0x32, 0x5f, 0x74, 0x28, 0x74, 0x68, 0x72, 0x65, 0x61
        /*009d*/ 	.byte	0x64, 0x49, 0x64, 0x78, 0x2e, 0x78, 0x29, 0x20, 0x2f, 0x20, 0x33, 0x32, 0x29, 0x20, 0x25, 0x20
        /*00ad*/ 	.byte	0x34, 0x29, 0x20, 0x3d, 0x3d, 0x20, 0x28, 0x28, 0x28, 0x74, 0x6d, 0x65, 0x6d, 0x5f, 0x61, 0x64
        /*00bd*/ 	.byte	0x64, 0x72, 0x20, 0x3e, 0x3e, 0x20, 0x31, 0x36, 0x29, 0x20, 0x2f, 0x20, 0x33, 0x32, 0x29, 0x20
        /*00cd*/ 	.byte	0x25, 0x20, 0x34, 0x29, 0x00
	.type		__unnamed_1,@object
	.size		__unnamed_1,(__unnamed_2 - __unnamed_1)
__unnamed_1:
        /*00d2*/ 	.byte	0x61, 0x75, 0x74, 0x6f, 0x20, 0x63, 0x75, 0x74, 0x65, 0x3a, 0x3a, 0x61, 0x73, 0x5f, 0x70, 0x6f
        /* <DEDUP_REMOVED lines=24> */
        /*0262*/ 	.byte	0x30, 0x34, 0x38, 0x3e, 0x3e, 0x3e, 0x3e, 0x5d, 0x00
	.type		__unnamed_2,@object
	.size		__unnamed_2,(.L_2 - __unnamed_2)
__unnamed_2:
        /* <DEDUP_REMOVED lines=40> */
        /*04eb*/ 	.byte	0x3a, 0x3a, 0x43, 0x3c, 0x30, 0x3e, 0x3e, 0x3e, 0x3e, 0x5d, 0x00
.L_2:


//--------------------- .nv.shared._ZN7cutlass13device_kernelINS_4gemm6kernel13GemmUniversalIN4cute5tupleIJiiiiEEENS1_10collective13CollectiveMmaINS1_35MainloopSm100TmaUmmaWarpSpecializedILi86ELi2ELi4ENS5_IJNS4_1CILi2EEENSA_ILi1EEESC_EEEEENS5_IJNSA_ILi128EEENSA_ILi32EEENSA_ILi16EEEEEENS_10bfloat16_tENS5_IJlSC_lEEESJ_SK_NS4_8TiledMMAINS4_8MMA_AtomIJNS4_26SM100_MMA_F16BF16_2x1SM_SSISJ_SJ_fLi128ELi32ELNS4_4UMMA5MajorE0ELSP_0ELNSO_7ScaleInE0ELSQ_0EEEEEENS4_6LayoutINS5_IJSC_SC_SC_EEENS5_IJNSA_ILi0EEESV_SV_EEEEENS5_IJNS4_10UnderscoreESY_SY_EEEEENS4_18SM100_TMA_2SM_LOADENS4_14ComposedLayoutINS4_7SwizzleILi1ELi4ELi3EEENS4_18smem_ptr_flag_bitsILi16EEENST_INS5_IJNSA_ILi8EEESH_EEENS5_IJSH_SC_EEEEEEEvNS4_8identityES11_S1B_vS1C_EENS_8epilogue10collective18CollectiveEpilogueINS1E_23Sm100TmaWarpSpecializedILi2ELi1ELi16ELb1ELb0EEEJNS5_IJNSA_ILi64EEESG_SH_EEENS5_IJNST_IS1J_SC_EENST_ISG_SC_EEEEESJ_SK_SJ_SK_NS1E_6fusion15FusionCallbacksIS1I_NS1O_17LinearCombinationISJ_fSJ_fLNS_15FloatRoundStyleE2EEES1K_S1N_JEEENS4_5SM1004TMEM4LOAD26SM100_TMEM_LOAD_32dp32b16xENS4_13SM90_TMA_LOADENS12_INS13_ILi2ELi4ELi3EEES16_NST_INS5_IJS17_SG_EEENS5_IJSG_SC_EEEEEEENS4_39AutoVectorizingCopyWithAssumedAlignmentILi128EEENS4_14SM90_TMA_STOREES23_S25_S25_EEEvvEEEEvNT_6ParamsE --------------------------
	.section	.nv.shared._ZN7cutlass13device_kernelINS_4gemm6kernel13GemmUniversalIN4cute5tupleIJiiiiEEENS1_10collective13CollectiveMmaINS1_35MainloopSm100TmaUmmaWarpSpecializedILi86ELi2ELi4ENS5_IJNS4_1CILi2EEENSA_ILi1EEESC_EEEEENS5_IJNSA_ILi128EEENSA_ILi32EEENSA_ILi16EEEEEENS_10bfloat16_tENS5_IJlSC_lEEESJ_SK_NS4_8TiledMMAINS4_8MMA_AtomIJNS4_26SM100_MMA_F16BF16_2x1SM_SSISJ_SJ_fLi128ELi32ELNS4_4UMMA5MajorE0ELSP_0ELNSO_7ScaleInE0ELSQ_0EEEEEENS4_6LayoutINS5_IJSC_SC_SC_EEENS5_IJNSA_ILi0EEESV_SV_EEEEENS5_IJNS4_10UnderscoreESY_SY_EEEEENS4_18SM100_TMA_2SM_LOADENS4_14ComposedLayoutINS4_7SwizzleILi1ELi4ELi3EEENS4_18smem_ptr_flag_bitsILi16EEENST_INS5_IJNSA_ILi8EEESH_EEENS5_IJSH_SC_EEEEEEEvNS4_8identityES11_S1B_vS1C_EENS_8epilogue10collective18CollectiveEpilogueINS1E_23Sm100TmaWarpSpecializedILi2ELi1ELi16ELb1ELb0EEEJNS5_IJNSA_ILi64EEESG_SH_EEENS5_IJNST_IS1J_SC_EENST_ISG_SC_EEEEESJ_SK_SJ_SK_NS1E_6fusion15FusionCallbacksIS1I_NS1O_17LinearCombinationISJ_fSJ_fLNS_15FloatRoundStyleE2EEES1K_S1N_JEEENS4_5SM1004TMEM4LOAD26SM100_TMEM_LOAD_32dp32b16xENS4_13SM90_TMA_LOADENS12_INS13_ILi2ELi4ELi3EEES16_NST_INS5_IJS17_SG_EEENS5_IJSG_SC_EEEEEEENS4_39AutoVectorizingCopyWithAssumedAlignmentILi128EEENS4_14SM90_TMA_STOREES23_S25_S25_EEEvvEEEEvNT_6ParamsE,"aw",@nobits
	.sectionflags	@""
	.align	16
	.zero		1024


//--------------------- .nv.shared.reserved.0     --------------------------
	.section	.nv.shared.reserved.0,"aw",@nobits
	.weak		__nv_reservedSMEM_offset_0_alias
	.size		__nv_reservedSMEM_offset_0_alias, 0, 64
	.other		__nv_reservedSMEM_offset_0_alias,@"STO_CUDA_RESERVED_SHARED STV_DEFAULT"
__nv_reservedSMEM_offset_0_alias:
	.zero		0
.nv.shared.reserved.0:
	.zero		64
	.weak		__nv_reservedSMEM_tcgen05_partition
	.type		__nv_reservedSMEM_tcgen05_partition,@object
	.size		__nv_reservedSMEM_tcgen05_partition,(.L_0 - __nv_reservedSMEM_tcgen05_partition)
__nv_reservedSMEM_tcgen05_partition:
	.zero		32
.L_0:


//--------------------- .nv.global                --------------------------
	.section	.nv.global,"aw",@nobits
.nv.global:
	.type		_ZN40_INTERNAL_1d5c2133_4_k_cu_ff2218a0_158764cute1_E,@object
	.size		_ZN40_INTERNAL_1d5c2133_4_k_cu_ff2218a0_158764cute1_E,(_ZN40_INTERNAL_1d5c2133_4_k_cu_ff2218a0_158764cuda3std3__45__cpo6cbeginE - _ZN40_INTERNAL_1d5c2133_4_k_cu_ff2218a0_158764cute1_E)
_ZN40_INTERNAL_1d5c2133_4_k_cu_ff2218a0_158764cute1_E:
	.zero		1
	.type		_ZN40_INTERNAL_1d5c2133_4_k_cu_ff2218a0_158764cuda3std3__45__cpo6cbeginE,@object
	.size		_ZN40_INTERNAL_1d5c2133_4_k_cu_ff2218a0_158764cuda3std3__45__cpo6cbeginE,(_ZN40_INTERNAL_1d5c2133_4_k_cu_ff2218a0_158764cuda3std3__48in_placeE - _ZN40_INTERNAL_1d5c2133_4_k_cu_ff2218a0_158764cuda3std3__45__cpo6cbeginE)
_ZN40_INTERNAL_1d5c2133_4_k_cu_ff2218a0_158764cuda3std3__45__cpo6cbeginE:
	.zero		1
	.type		_ZN40_INTERNAL_1d5c2133_4_k_cu_ff2218a0_158764cuda3std3__48in_placeE,@object
	.size		_ZN40_INTERNAL_1d5c2133_4_k_cu_ff2218a0_158764cuda3std3__48in_placeE,(_ZN40_INTERNAL_1d5c2133_4_k_cu_ff2218a0_158764cuda3std6ranges3__45__cpo9iter_moveE - _ZN40_INTERNAL_1d5c2133_4_k_cu_ff2218a0_158764cuda3std3__48in_placeE)
_ZN40_INTERNAL_1d5c2133_4_k_cu_ff2218a0_158764cuda3std3__48in_placeE:
	.zero		1
	.type		_ZN40_INTERNAL_1d5c2133_4_k_cu_ff2218a0_158764cuda3std6ranges3__45__cpo9iter_moveE,@object
	.size		_ZN40_INTERNAL_1d5c2133_4_k_cu_ff2218a0_158764cuda3std6ranges3__45__cpo9iter_moveE,(_ZN40_INTERNAL_1d5c2133_4_k_cu_ff2218a0_158764cuda3std3__45__cpo5beginE - _ZN40_INTERNAL_1d5c2133_4_k_cu_ff2218a0_158764cuda3std6ranges3__45__cpo9iter_moveE)
_ZN40_INTERNAL_1d5c2133_4_k_cu_ff2218a0_158764cuda3std6ranges3__45__cpo9iter_moveE:
	.zero		1
	.type		_ZN40_INTERNAL_1d5c2133_4_k_cu_ff2218a0_158764cuda3std3__45__cpo5beginE,@object
	.size		_ZN40_INTERNAL_1d5c2133_4_k_cu_ff2218a0_158764cuda3std3__45__cpo5beginE,(_ZN40_INTERNAL_1d5c2133_4_k_cu_ff2218a0_158764cuda3std3__442_GLOBAL__N__1d5c2133_4_k_cu_ff2218a0_158766ignoreE - _ZN40_INTERNAL_1d5c2133_4_k_cu_ff2218a0_158764cuda3std3__45__cpo5beginE)
_ZN40_INTERNAL_1d5c2133_4_k_cu_ff2218a0_158764cuda3std3__45__cpo5beginE:
	.zero		1
	.type		_ZN40_INTERNAL_1d5c2133_4_k_cu_ff2218a0_158764cuda3std3__442_GLOBAL__N__1d5c2133_4_k_cu_ff2218a0_158766ignoreE,@object
	.size		_ZN40_INTERNAL_1d5c2133_4_k_cu_ff2218a0_158764cuda3std3__442_GLOBAL__N__1d5c2133_4_k_cu_ff2218a0_158766ignoreE,(_ZN40_INTERNAL_1d5c2133_4_k_cu_ff2218a0_158764cute7productE - _ZN40_INTERNAL_1d5c2133_4_k_cu_ff2218a0_158764cuda3std3__442_GLOBAL__N__1d5c2133_4_k_cu_ff2218a0_158766ignoreE)
_ZN40_INTERNAL_1d5c2133_4_k_cu_ff2218a0_158764cuda3std3__442_GLOBAL__N__1d5c2133_4_k_cu_ff2218a0_158766ignoreE:
	.zero		1
	.type		_ZN40_INTERNAL_1d5c2133_4_k_cu_ff2218a0_158764cute7productE,@object
	.size		_ZN40_INTERNAL_1d5c2133_4_k_cu_ff2218a0_158764cute7productE,(_ZN40_INTERNAL_1d5c2133_4_k_cu_ff2218a0_158764cuda3std3__45__cpo3endE - _ZN40_INTERNAL_1d5c2133_4_k_cu_ff2218a0_158764cute7productE)
_ZN40_INTERNAL_1d5c2133_4_k_cu_ff2218a0_158764cute7productE:
	.zero		1
	.type		_ZN40_INTERNAL_1d5c2133_4_k_cu_ff2218a0_158764cuda3std3__45__cpo3endE,@object
	.size		_ZN40_INTERNAL_1d5c2133_4_k_cu_ff2218a0_158764cuda3std3__45__cpo3endE,(_ZN40_INTERNAL_1d5c2133_4_k_cu_ff2218a0_158764cuda3std3__419piecewise_constructE - _ZN40_INTERNAL_1d5c2133_4_k_cu_ff2218a0_158764cuda3std3__45__cpo3endE)
_ZN40_INTERNAL_1d5c2133_4_k_cu_ff2218a0_158764cuda3std3__45__cpo3endE:
	.zero		1
	.type		_ZN40_INTERNAL_1d5c2133_4_k_cu_ff2218a0_158764cuda3std3__419piecewise_constructE,@object
	.size		_ZN40_INTERNAL_1d5c2133_4_k_cu_ff2218a0_158764cuda3std3__419piecewise_constructE,(_ZN40_INTERNAL_1d5c2133_4_k_cu_ff2218a0_158764cuda3std3__45__cpo4cendE - _ZN40_INTERNAL_1d5c2133_4_k_cu_ff2218a0_158764cuda3std3__419piecewise_constructE)
_ZN40_INTERNAL_1d5c2133_4_k_cu_ff2218a0_158764cuda3std3__419piecewise_constructE:
	.zero		1
	.type		_ZN40_INTERNAL_1d5c2133_4_k_cu_ff2218a0_158764cuda3std3__45__cpo4cendE,@object
	.size		_ZN40_INTERNAL_1d5c2133_4_k_cu_ff2218a0_158764cuda3std3__45__cpo4cendE,(_ZN40_INTERNAL_1d5c2133_4_k_cu_ff2218a0_158764cuda3std6ranges3__45__cpo4swapE - _ZN40_INTERNAL_1d5c2133_4_k_cu_ff2218a0_158764cuda3std3__45__cpo4cendE)
_ZN40_INTERNAL_1d5c2133_4_k_cu_ff2218a0_158764cuda3std3__45__cpo4cendE:
	.zero		1
	.type		_ZN40_INTERNAL_1d5c2133_4_k_cu_ff2218a0_158764cuda3std6ranges3__45__cpo4swapE,@object
	.size		_ZN40_INTERNAL_1d5c2133_4_k_cu_ff2218a0_158764cuda3std6ranges3__45__cpo4swapE,(.L_10 - _ZN40_INTERNAL_1d5c2133_4_k_cu_ff2218a0_158764cuda3std6ranges3__45__cpo4swapE)
_ZN40_INTERNAL_1d5c2133_4_k_cu_ff2218a0_158764cuda3std6ranges3__45__cpo4swapE:
	.zero		1
.L_10:


//--------------------- .nv.constant0._ZN7cutlass13device_kernelINS_4gemm6kernel13GemmUniversalIN4cute5tupleIJiiiiEEENS1_10collective13CollectiveMmaINS1_35MainloopSm100TmaUmmaWarpSpecializedILi86ELi2ELi4ENS5_IJNS4_1CILi2EEENSA_ILi1EEESC_EEEEENS5_IJNSA_ILi128EEENSA_ILi32EEENSA_ILi16EEEEEENS_10bfloat16_tENS5_IJlSC_lEEESJ_SK_NS4_8TiledMMAINS4_8MMA_AtomIJNS4_26SM100_MMA_F16BF16_2x1SM_SSISJ_SJ_fLi128ELi32ELNS4_4UMMA5MajorE0ELSP_0ELNSO_7ScaleInE0ELSQ_0EEEEEENS4_6LayoutINS5_IJSC_SC_SC_EEENS5_IJNSA_ILi0EEESV_SV_EEEEENS5_IJNS4_10UnderscoreESY_SY_EEEEENS4_18SM100_TMA_2SM_LOADENS4_14ComposedLayoutINS4_7SwizzleILi1ELi4ELi3EEENS4_18smem_ptr_flag_bitsILi16EEENST_INS5_IJNSA_ILi8EEESH_EEENS5_IJSH_SC_EEEEEEEvNS4_8identityES11_S1B_vS1C_EENS_8epilogue10collective18CollectiveEpilogueINS1E_23Sm100TmaWarpSpecializedILi2ELi1ELi16ELb1ELb0EEEJNS5_IJNSA_ILi64EEESG_SH_EEENS5_IJNST_IS1J_SC_EENST_ISG_SC_EEEEESJ_SK_SJ_SK_NS1E_6fusion15FusionCallbacksIS1I_NS1O_17LinearCombinationISJ_fSJ_fLNS_15FloatRoundStyleE2EEES1K_S1N_JEEENS4_5SM1004TMEM4LOAD26SM100_TMEM_LOAD_32dp32b16xENS4_13SM90_TMA_LOADENS12_INS13_ILi2ELi4ELi3EEES16_NST_INS5_IJS17_SG_EEENS5_IJSG_SC_EEEEEEENS4_39AutoVectorizingCopyWithAssumedAlignmentILi128EEENS4_14SM90_TMA_STOREES23_S25_S25_EEEvvEEEEvNT_6ParamsE --------------------------
	.section	.nv.constant0._ZN7cutlass13device_kernelINS_4gemm6kernel13GemmUniversalIN4cute5tupleIJiiiiEEENS1_10collective13CollectiveMmaINS1_35MainloopSm100TmaUmmaWarpSpecializedILi86ELi2ELi4ENS5_IJNS4_1CILi2EEENSA_ILi1EEESC_EEEEENS5_IJNSA_ILi128EEENSA_ILi32EEENSA_ILi16EEEEEENS_10bfloat16_tENS5_IJlSC_lEEESJ_SK_NS4_8TiledMMAINS4_8MMA_AtomIJNS4_26SM100_MMA_F16BF16_2x1SM_SSISJ_SJ_fLi128ELi32ELNS4_4UMMA5MajorE0ELSP_0ELNSO_7ScaleInE0ELSQ_0EEEEEENS4_6LayoutINS5_IJSC_SC_SC_EEENS5_IJNSA_ILi0EEESV_SV_EEEEENS5_IJNS4_10UnderscoreESY_SY_EEEEENS4_18SM100_TMA_2SM_LOADENS4_14ComposedLayoutINS4_7SwizzleILi1ELi4ELi3EEENS4_18smem_ptr_flag_bitsILi16EEENST_INS5_IJNSA_ILi8EEESH_EEENS5_IJSH_SC_EEEEEEEvNS4_8identityES11_S1B_vS1C_EENS_8epilogue10collective18CollectiveEpilogueINS1E_23Sm100TmaWarpSpecializedILi2ELi1ELi16ELb1ELb0EEEJNS5_IJNSA_ILi64EEESG_SH_EEENS5_IJNST_IS1J_SC_EENST_ISG_SC_EEEEESJ_SK_SJ_SK_NS1E_6fusion15FusionCallbacksIS1I_NS1O_17LinearCombinationISJ_fSJ_fLNS_15FloatRoundStyleE2EEES1K_S1N_JEEENS4_5SM1004TMEM4LOAD26SM100_TMEM_LOAD_32dp32b16xENS4_13SM90_TMA_LOADENS12_INS13_ILi2ELi4ELi3EEES16_NST_INS5_IJS17_SG_EEENS5_IJSG_SC_EEEEEEENS4_39AutoVectorizingCopyWithAssumedAlignmentILi128EEENS4_14SM90_TMA_STOREES23_S25_S25_EEEvvEEEEvNT_6ParamsE,"a",@progbits
	.sectionflags	@""
	.align	4
.nv.constant0._ZN7cutlass13device_kernelINS_4gemm6kernel13GemmUniversalIN4cute5tupleIJiiiiEEENS1_10collective13CollectiveMmaINS1_35MainloopSm100TmaUmmaWarpSpecializedILi86ELi2ELi4ENS5_IJNS4_1CILi2EEENSA_ILi1EEESC_EEEEENS5_IJNSA_ILi128EEENSA_ILi32EEENSA_ILi16EEEEEENS_10bfloat16_tENS5_IJlSC_lEEESJ_SK_NS4_8TiledMMAINS4_8MMA_AtomIJNS4_26SM100_MMA_F16BF16_2x1SM_SSISJ_SJ_fLi128ELi32ELNS4_4UMMA5MajorE0ELSP_0ELNSO_7ScaleInE0ELSQ_0EEEEEENS4_6LayoutINS5_IJSC_SC_SC_EEENS5_IJNSA_ILi0EEESV_SV_EEEEENS5_IJNS4_10UnderscoreESY_SY_EEEEENS4_18SM100_TMA_2SM_LOADENS4_14ComposedLayoutINS4_7SwizzleILi1ELi4ELi3EEENS4_18smem_ptr_flag_bitsILi16EEENST_INS5_IJNSA_ILi8EEESH_EEENS5_IJSH_SC_EEEEEEEvNS4_8identityES11_S1B_vS1C_EENS_8epilogue10collective18CollectiveEpilogueINS1E_23Sm100TmaWarpSpecializedILi2ELi1ELi16ELb1ELb0EEEJNS5_IJNSA_ILi64EEESG_SH_EEENS5_IJNST_IS1J_SC_EENST_ISG_SC_EEEEESJ_SK_SJ_SK_NS1E_6fusion15FusionCallbacksIS1I_NS1O_17LinearCombinationISJ_fSJ_fLNS_15FloatRoundStyleE2EEES1K_S1N_JEEENS4_5SM1004TMEM4LOAD26SM100_TMEM_LOAD_32dp32b16xENS4_13SM90_TMA_LOADENS12_INS13_ILi2ELi4ELi3EEES16_NST_INS5_IJS17_SG_EEENS5_IJSG_SC_EEEEEEENS4_39AutoVectorizingCopyWithAssumedAlignmentILi128EEENS4_14SM90_TMA_STOREES23_S25_S25_EEEvvEEEEvNT_6ParamsE:
	.zero		2944


//--------------------- SYMBOLS --------------------------

	.type		.nv.reservedSmem.offset0,@object
	.size		.nv.reservedSmem.offset0,0x4
	.type		.nv.reservedSmem.cap,@object
	.size		.nv.reservedSmem.cap,0x4
	.type		__assertfail,@function
